//
// Generated by NVIDIA NVVM Compiler
//
// Compiler Build ID: CL-36424714
// Cuda compilation tools, release 13.0, V13.0.88
// Based on NVVM 20.0.0
//

.version 9.0
.target sm_100
.address_size 64

	// .globl	_ZN4Acts6detail14cudaPrintArrayEPbi
.extern .func  (.param .b32 func_retval0) vprintf
(
	.param .b64 vprintf_param_0,
	.param .b64 vprintf_param_1
)
;
.global .align 1 .b8 $str[4] = {37, 100, 32};
.global .align 1 .b8 $str$1[4] = {37, 102, 32};
.global .align 1 .b8 $str$2[5] = {37, 108, 117, 32};

.visible .entry _ZN4Acts6detail14cudaPrintArrayEPbi(
	.param .u64 .ptr .align 1 _ZN4Acts6detail14cudaPrintArrayEPbi_param_0,
	.param .u32 _ZN4Acts6detail14cudaPrintArrayEPbi_param_1
)
{
	.local .align 8 .b8 	__local_depot0[8];
	.reg .b64 	%SP;
	.reg .b64 	%SPL;
	.reg .pred 	%p<10>;
	.reg .b32 	%r<110>;
	.reg .b64 	%rd<30>;

	mov.u64 	%SPL, __local_depot0;
	cvta.local.u64 	%SP, %SPL;
	ld.param.u64 	%rd9, [_ZN4Acts6detail14cudaPrintArrayEPbi_param_0];
	ld.param.u32 	%r16, [_ZN4Acts6detail14cudaPrintArrayEPbi_param_1];
	cvta.to.global.u64 	%rd1, %rd9;
	add.u64 	%rd10, %SP, 0;
	add.u64 	%rd2, %SPL, 0;
	setp.lt.s32 	%p1, %r16, 1;
	@%p1 bra 	$L__BB0_13;
	and.b32  	%r1, %r16, 15;
	setp.lt.u32 	%p2, %r16, 16;
	mov.b32 	%r107, 0;
	@%p2 bra 	$L__BB0_4;
	and.b32  	%r107, %r16, 2147483632;
	neg.s32 	%r105, %r107;
	add.s64 	%rd28, %rd1, 7;
	mov.u64 	%rd11, $str;
$L__BB0_3:
	.pragma "nounroll";
	ld.global.s8 	%r18, [%rd28+-7];
	st.local.u32 	[%rd2], %r18;
	cvta.global.u64 	%rd12, %rd11;
	{ // callseq 0, 0
	.param .b64 param0;
	st.param.b64 	[param0], %rd12;
	.param .b64 param1;
	st.param.b64 	[param1], %rd10;
	.param .b32 retval0;
	call.uni (retval0), 
	vprintf, 
	(
	param0, 
	param1
	);
	ld.param.b32 	%r19, [retval0];
	} // callseq 0
	ld.global.s8 	%r21, [%rd28+-6];
	st.local.u32 	[%rd2], %r21;
	{ // callseq 1, 0
	.param .b64 param0;
	st.param.b64 	[param0], %rd12;
	.param .b64 param1;
	st.param.b64 	[param1], %rd10;
	.param .b32 retval0;
	call.uni (retval0), 
	vprintf, 
	(
	param0, 
	param1
	);
	ld.param.b32 	%r22, [retval0];
	} // callseq 1
	ld.global.s8 	%r24, [%rd28+-5];
	st.local.u32 	[%rd2], %r24;
	{ // callseq 2, 0
	.param .b64 param0;
	st.param.b64 	[param0], %rd12;
	.param .b64 param1;
	st.param.b64 	[param1], %rd10;
	.param .b32 retval0;
	call.uni (retval0), 
	vprintf, 
	(
	param0, 
	param1
	);
	ld.param.b32 	%r25, [retval0];
	} // callseq 2
	ld.global.s8 	%r27, [%rd28+-4];
	st.local.u32 	[%rd2], %r27;
	{ // callseq 3, 0
	.param .b64 param0;
	st.param.b64 	[param0], %rd12;
	.param .b64 param1;
	st.param.b64 	[param1], %rd10;
	.param .b32 retval0;
	call.uni (retval0), 
	vprintf, 
	(
	param0, 
	param1
	);
	ld.param.b32 	%r28, [retval0];
	} // callseq 3
	ld.global.s8 	%r30, [%rd28+-3];
	st.local.u32 	[%rd2], %r30;
	{ // callseq 4, 0
	.param .b64 param0;
	st.param.b64 	[param0], %rd12;
	.param .b64 param1;
	st.param.b64 	[param1], %rd10;
	.param .b32 retval0;
	call.uni (retval0), 
	vprintf, 
	(
	param0, 
	param1
	);
	ld.param.b32 	%r31, [retval0];
	} // callseq 4
	ld.global.s8 	%r33, [%rd28+-2];
	st.local.u32 	[%rd2], %r33;
	{ // callseq 5, 0
	.param .b64 param0;
	st.param.b64 	[param0], %rd12;
	.param .b64 param1;
	st.param.b64 	[param1], %rd10;
	.param .b32 retval0;
	call.uni (retval0), 
	vprintf, 
	(
	param0, 
	param1
	);
	ld.param.b32 	%r34, [retval0];
	} // callseq 5
	ld.global.s8 	%r36, [%rd28+-1];
	st.local.u32 	[%rd2], %r36;
	{ // callseq 6, 0
	.param .b64 param0;
	st.param.b64 	[param0], %rd12;
	.param .b64 param1;
	st.param.b64 	[param1], %rd10;
	.param .b32 retval0;
	call.uni (retval0), 
	vprintf, 
	(
	param0, 
	param1
	);
	ld.param.b32 	%r37, [retval0];
	} // callseq 6
	ld.global.s8 	%r39, [%rd28];
	st.local.u32 	[%rd2], %r39;
	{ // callseq 7, 0
	.param .b64 param0;
	st.param.b64 	[param0], %rd12;
	.param .b64 param1;
	st.param.b64 	[param1], %rd10;
	.param .b32 retval0;
	call.uni (retval0), 
	vprintf, 
	(
	param0, 
	param1
	);
	ld.param.b32 	%r40, [retval0];
	} // callseq 7
	ld.global.s8 	%r42, [%rd28+1];
	st.local.u32 	[%rd2], %r42;
	{ // callseq 8, 0
	.param .b64 param0;
	st.param.b64 	[param0], %rd12;
	.param .b64 param1;
	st.param.b64 	[param1], %rd10;
	.param .b32 retval0;
	call.uni (retval0), 
	vprintf, 
	(
	param0, 
	param1
	);
	ld.param.b32 	%r43, [retval0];
	} // callseq 8
	ld.global.s8 	%r45, [%rd28+2];
	st.local.u32 	[%rd2], %r45;
	{ // callseq 9, 0
	.param .b64 param0;
	st.param.b64 	[param0], %rd12;
	.param .b64 param1;
	st.param.b64 	[param1], %rd10;
	.param .b32 retval0;
	call.uni (retval0), 
	vprintf, 
	(
	param0, 
	param1
	);
	ld.param.b32 	%r46, [retval0];
	} // callseq 9
	ld.global.s8 	%r48, [%rd28+3];
	st.local.u32 	[%rd2], %r48;
	{ // callseq 10, 0
	.param .b64 param0;
	st.param.b64 	[param0], %rd12;
	.param .b64 param1;
	st.param.b64 	[param1], %rd10;
	.param .b32 retval0;
	call.uni (retval0), 
	vprintf, 
	(
	param0, 
	param1
	);
	ld.param.b32 	%r49, [retval0];
	} // callseq 10
	ld.global.s8 	%r51, [%rd28+4];
	st.local.u32 	[%rd2], %r51;
	{ // callseq 11, 0
	.param .b64 param0;
	st.param.b64 	[param0], %rd12;
	.param .b64 param1;
	st.param.b64 	[param1], %rd10;
	.param .b32 retval0;
	call.uni (retval0), 
	vprintf, 
	(
	param0, 
	param1
	);
	ld.param.b32 	%r52, [retval0];
	} // callseq 11
	ld.global.s8 	%r54, [%rd28+5];
	st.local.u32 	[%rd2], %r54;
	{ // callseq 12, 0
	.param .b64 param0;
	st.param.b64 	[param0], %rd12;
	.param .b64 param1;
	st.param.b64 	[param1], %rd10;
	.param .b32 retval0;
	call.uni (retval0), 
	vprintf, 
	(
	param0, 
	param1
	);
	ld.param.b32 	%r55, [retval0];
	} // callseq 12
	ld.global.s8 	%r57, [%rd28+6];
	st.local.u32 	[%rd2], %r57;
	{ // callseq 13, 0
	.param .b64 param0;
	st.param.b64 	[param0], %rd12;
	.param .b64 param1;
	st.param.b64 	[param1], %rd10;
	.param .b32 retval0;
	call.uni (retval0), 
	vprintf, 
	(
	param0, 
	param1
	);
	ld.param.b32 	%r58, [retval0];
	} // callseq 13
	ld.global.s8 	%r60, [%rd28+7];
	st.local.u32 	[%rd2], %r60;
	{ // callseq 14, 0
	.param .b64 param0;
	st.param.b64 	[param0], %rd12;
	.param .b64 param1;
	st.param.b64 	[param1], %rd10;
	.param .b32 retval0;
	call.uni (retval0), 
	vprintf, 
	(
	param0, 
	param1
	);
	ld.param.b32 	%r61, [retval0];
	} // callseq 14
	ld.global.s8 	%r63, [%rd28+8];
	st.local.u32 	[%rd2], %r63;
	{ // callseq 15, 0
	.param .b64 param0;
	st.param.b64 	[param0], %rd12;
	.param .b64 param1;
	st.param.b64 	[param1], %rd10;
	.param .b32 retval0;
	call.uni (retval0), 
	vprintf, 
	(
	param0, 
	param1
	);
	ld.param.b32 	%r64, [retval0];
	} // callseq 15
	add.s32 	%r105, %r105, 16;
	add.s64 	%rd28, %rd28, 16;
	setp.ne.s32 	%p3, %r105, 0;
	@%p3 bra 	$L__BB0_3;
$L__BB0_4:
	setp.eq.s32 	%p4, %r1, 0;
	@%p4 bra 	$L__BB0_13;
	and.b32  	%r7, %r16, 7;
	setp.lt.u32 	%p5, %r1, 8;
	@%p5 bra 	$L__BB0_7;
	cvt.u64.u32 	%rd14, %r107;
	add.s64 	%rd15, %rd1, %rd14;
	ld.global.s8 	%r66, [%rd15];
	st.local.u32 	[%rd2], %r66;
	mov.u64 	%rd16, $str;
	cvta.global.u64 	%rd17, %rd16;
	{ // callseq 16, 0
	.param .b64 param0;
	st.param.b64 	[param0], %rd17;
	.param .b64 param1;
	st.param.b64 	[param1], %rd10;
	.param .b32 retval0;
	call.uni (retval0), 
	vprintf, 
	(
	param0, 
	param1
	);
	ld.param.b32 	%r67, [retval0];
	} // callseq 16
	ld.global.s8 	%r69, [%rd15+1];
	st.local.u32 	[%rd2], %r69;
	{ // callseq 17, 0
	.param .b64 param0;
	st.param.b64 	[param0], %rd17;
	.param .b64 param1;
	st.param.b64 	[param1], %rd10;
	.param .b32 retval0;
	call.uni (retval0), 
	vprintf, 
	(
	param0, 
	param1
	);
	ld.param.b32 	%r70, [retval0];
	} // callseq 17
	ld.global.s8 	%r72, [%rd15+2];
	st.local.u32 	[%rd2], %r72;
	{ // callseq 18, 0
	.param .b64 param0;
	st.param.b64 	[param0], %rd17;
	.param .b64 param1;
	st.param.b64 	[param1], %rd10;
	.param .b32 retval0;
	call.uni (retval0), 
	vprintf, 
	(
	param0, 
	param1
	);
	ld.param.b32 	%r73, [retval0];
	} // callseq 18
	ld.global.s8 	%r75, [%rd15+3];
	st.local.u32 	[%rd2], %r75;
	{ // callseq 19, 0
	.param .b64 param0;
	st.param.b64 	[param0], %rd17;
	.param .b64 param1;
	st.param.b64 	[param1], %rd10;
	.param .b32 retval0;
	call.uni (retval0), 
	vprintf, 
	(
	param0, 
	param1
	);
	ld.param.b32 	%r76, [retval0];
	} // callseq 19
	ld.global.s8 	%r78, [%rd15+4];
	st.local.u32 	[%rd2], %r78;
	{ // callseq 20, 0
	.param .b64 param0;
	st.param.b64 	[param0], %rd17;
	.param .b64 param1;
	st.param.b64 	[param1], %rd10;
	.param .b32 retval0;
	call.uni (retval0), 
	vprintf, 
	(
	param0, 
	param1
	);
	ld.param.b32 	%r79, [retval0];
	} // callseq 20
	ld.global.s8 	%r81, [%rd15+5];
	st.local.u32 	[%rd2], %r81;
	{ // callseq 21, 0
	.param .b64 param0;
	st.param.b64 	[param0], %rd17;
	.param .b64 param1;
	st.param.b64 	[param1], %rd10;
	.param .b32 retval0;
	call.uni (retval0), 
	vprintf, 
	(
	param0, 
	param1
	);
	ld.param.b32 	%r82, [retval0];
	} // callseq 21
	ld.global.s8 	%r84, [%rd15+6];
	st.local.u32 	[%rd2], %r84;
	{ // callseq 22, 0
	.param .b64 param0;
	st.param.b64 	[param0], %rd17;
	.param .b64 param1;
	st.param.b64 	[param1], %rd10;
	.param .b32 retval0;
	call.uni (retval0), 
	vprintf, 
	(
	param0, 
	param1
	);
	ld.param.b32 	%r85, [retval0];
	} // callseq 22
	ld.global.s8 	%r87, [%rd15+7];
	st.local.u32 	[%rd2], %r87;
	{ // callseq 23, 0
	.param .b64 param0;
	st.param.b64 	[param0], %rd17;
	.param .b64 param1;
	st.param.b64 	[param1], %rd10;
	.param .b32 retval0;
	call.uni (retval0), 
	vprintf, 
	(
	param0, 
	param1
	);
	ld.param.b32 	%r88, [retval0];
	} // callseq 23
	add.s32 	%r107, %r107, 8;
$L__BB0_7:
	setp.eq.s32 	%p6, %r7, 0;
	@%p6 bra 	$L__BB0_13;
	and.b32  	%r10, %r16, 3;
	setp.lt.u32 	%p7, %r7, 4;
	@%p7 bra 	$L__BB0_10;
	cvt.u64.u32 	%rd19, %r107;
	add.s64 	%rd20, %rd1, %rd19;
	ld.global.s8 	%r90, [%rd20];
	st.local.u32 	[%rd2], %r90;
	mov.u64 	%rd21, $str;
	cvta.global.u64 	%rd22, %rd21;
	{ // callseq 24, 0
	.param .b64 param0;
	st.param.b64 	[param0], %rd22;
	.param .b64 param1;
	st.param.b64 	[param1], %rd10;
	.param .b32 retval0;
	call.uni (retval0), 
	vprintf, 
	(
	param0, 
	param1
	);
	ld.param.b32 	%r91, [retval0];
	} // callseq 24
	ld.global.s8 	%r93, [%rd20+1];
	st.local.u32 	[%rd2], %r93;
	{ // callseq 25, 0
	.param .b64 param0;
	st.param.b64 	[param0], %rd22;
	.param .b64 param1;
	st.param.b64 	[param1], %rd10;
	.param .b32 retval0;
	call.uni (retval0), 
	vprintf, 
	(
	param0, 
	param1
	);
	ld.param.b32 	%r94, [retval0];
	} // callseq 25
	ld.global.s8 	%r96, [%rd20+2];
	st.local.u32 	[%rd2], %r96;
	{ // callseq 26, 0
	.param .b64 param0;
	st.param.b64 	[param0], %rd22;
	.param .b64 param1;
	st.param.b64 	[param1], %rd10;
	.param .b32 retval0;
	call.uni (retval0), 
	vprintf, 
	(
	param0, 
	param1
	);
	ld.param.b32 	%r97, [retval0];
	} // callseq 26
	ld.global.s8 	%r99, [%rd20+3];
	st.local.u32 	[%rd2], %r99;
	{ // callseq 27, 0
	.param .b64 param0;
	st.param.b64 	[param0], %rd22;
	.param .b64 param1;
	st.param.b64 	[param1], %rd10;
	.param .b32 retval0;
	call.uni (retval0), 
	vprintf, 
	(
	param0, 
	param1
	);
	ld.param.b32 	%r100, [retval0];
	} // callseq 27
	add.s32 	%r107, %r107, 4;
$L__BB0_10:
	setp.eq.s32 	%p8, %r10, 0;
	@%p8 bra 	$L__BB0_13;
	cvt.u64.u32 	%rd24, %r107;
	add.s64 	%rd29, %rd1, %rd24;
	neg.s32 	%r109, %r10;
	mov.u64 	%rd25, $str;
$L__BB0_12:
	.pragma "nounroll";
	ld.global.s8 	%r102, [%rd29];
	st.local.u32 	[%rd2], %r102;
	cvta.global.u64 	%rd26, %rd25;
	{ // callseq 28, 0
	.param .b64 param0;
	st.param.b64 	[param0], %rd26;
	.param .b64 param1;
	st.param.b64 	[param1], %rd10;
	.param .b32 retval0;
	call.uni (retval0), 
	vprintf, 
	(
	param0, 
	param1
	);
	ld.param.b32 	%r103, [retval0];
	} // callseq 28
	add.s64 	%rd29, %rd29, 1;
	add.s32 	%r109, %r109, 1;
	setp.ne.s32 	%p9, %r109, 0;
	@%p9 bra 	$L__BB0_12;
$L__BB0_13:
	ret;

}
	// .globl	_ZN4Acts6detail14cudaPrintArrayEPii
.visible .entry _ZN4Acts6detail14cudaPrintArrayEPii(
	.param .u64 .ptr .align 1 _ZN4Acts6detail14cudaPrintArrayEPii_param_0,
	.param .u32 _ZN4Acts6detail14cudaPrintArrayEPii_param_1
)
{
	.local .align 8 .b8 	__local_depot1[8];
	.reg .b64 	%SP;
	.reg .b64 	%SPL;
	.reg .pred 	%p<10>;
	.reg .b32 	%r<110>;
	.reg .b64 	%rd<30>;

	mov.u64 	%SPL, __local_depot1;
	cvta.local.u64 	%SP, %SPL;
	ld.param.u64 	%rd9, [_ZN4Acts6detail14cudaPrintArrayEPii_param_0];
	ld.param.u32 	%r16, [_ZN4Acts6detail14cudaPrintArrayEPii_param_1];
	cvta.to.global.u64 	%rd1, %rd9;
	add.u64 	%rd10, %SP, 0;
	add.u64 	%rd2, %SPL, 0;
	setp.lt.s32 	%p1, %r16, 1;
	@%p1 bra 	$L__BB1_13;
	and.b32  	%r1, %r16, 15;
	setp.lt.u32 	%p2, %r16, 16;
	mov.b32 	%r107, 0;
	@%p2 bra 	$L__BB1_4;
	and.b32  	%r107, %r16, 2147483632;
	neg.s32 	%r105, %r107;
	add.s64 	%rd28, %rd1, 32;
	mov.u64 	%rd11, $str;
$L__BB1_3:
	.pragma "nounroll";
	ld.global.u32 	%r18, [%rd28+-32];
	st.local.u32 	[%rd2], %r18;
	cvta.global.u64 	%rd12, %rd11;
	{ // callseq 29, 0
	.param .b64 param0;
	st.param.b64 	[param0], %rd12;
	.param .b64 param1;
	st.param.b64 	[param1], %rd10;
	.param .b32 retval0;
	call.uni (retval0), 
	vprintf, 
	(
	param0, 
	param1
	);
	ld.param.b32 	%r19, [retval0];
	} // callseq 29
	ld.global.u32 	%r21, [%rd28+-28];
	st.local.u32 	[%rd2], %r21;
	{ // callseq 30, 0
	.param .b64 param0;
	st.param.b64 	[param0], %rd12;
	.param .b64 param1;
	st.param.b64 	[param1], %rd10;
	.param .b32 retval0;
	call.uni (retval0), 
	vprintf, 
	(
	param0, 
	param1
	);
	ld.param.b32 	%r22, [retval0];
	} // callseq 30
	ld.global.u32 	%r24, [%rd28+-24];
	st.local.u32 	[%rd2], %r24;
	{ // callseq 31, 0
	.param .b64 param0;
	st.param.b64 	[param0], %rd12;
	.param .b64 param1;
	st.param.b64 	[param1], %rd10;
	.param .b32 retval0;
	call.uni (retval0), 
	vprintf, 
	(
	param0, 
	param1
	);
	ld.param.b32 	%r25, [retval0];
	} // callseq 31
	ld.global.u32 	%r27, [%rd28+-20];
	st.local.u32 	[%rd2], %r27;
	{ // callseq 32, 0
	.param .b64 param0;
	st.param.b64 	[param0], %rd12;
	.param .b64 param1;
	st.param.b64 	[param1], %rd10;
	.param .b32 retval0;
	call.uni (retval0), 
	vprintf, 
	(
	param0, 
	param1
	);
	ld.param.b32 	%r28, [retval0];
	} // callseq 32
	ld.global.u32 	%r30, [%rd28+-16];
	st.local.u32 	[%rd2], %r30;
	{ // callseq 33, 0
	.param .b64 param0;
	st.param.b64 	[param0], %rd12;
	.param .b64 param1;
	st.param.b64 	[param1], %rd10;
	.param .b32 retval0;
	call.uni (retval0), 
	vprintf, 
	(
	param0, 
	param1
	);
	ld.param.b32 	%r31, [retval0];
	} // callseq 33
	ld.global.u32 	%r33, [%rd28+-12];
	st.local.u32 	[%rd2], %r33;
	{ // callseq 34, 0
	.param .b64 param0;
	st.param.b64 	[param0], %rd12;
	.param .b64 param1;
	st.param.b64 	[param1], %rd10;
	.param .b32 retval0;
	call.uni (retval0), 
	vprintf, 
	(
	param0, 
	param1
	);
	ld.param.b32 	%r34, [retval0];
	} // callseq 34
	ld.global.u32 	%r36, [%rd28+-8];
	st.local.u32 	[%rd2], %r36;
	{ // callseq 35, 0
	.param .b64 param0;
	st.param.b64 	[param0], %rd12;
	.param .b64 param1;
	st.param.b64 	[param1], %rd10;
	.param .b32 retval0;
	call.uni (retval0), 
	vprintf, 
	(
	param0, 
	param1
	);
	ld.param.b32 	%r37, [retval0];
	} // callseq 35
	ld.global.u32 	%r39, [%rd28+-4];
	st.local.u32 	[%rd2], %r39;
	{ // callseq 36, 0
	.param .b64 param0;
	st.param.b64 	[param0], %rd12;
	.param .b64 param1;
	st.param.b64 	[param1], %rd10;
	.param .b32 retval0;
	call.uni (retval0), 
	vprintf, 
	(
	param0, 
	param1
	);
	ld.param.b32 	%r40, [retval0];
	} // callseq 36
	ld.global.u32 	%r42, [%rd28];
	st.local.u32 	[%rd2], %r42;
	{ // callseq 37, 0
	.param .b64 param0;
	st.param.b64 	[param0], %rd12;
	.param .b64 param1;
	st.param.b64 	[param1], %rd10;
	.param .b32 retval0;
	call.uni (retval0), 
	vprintf, 
	(
	param0, 
	param1
	);
	ld.param.b32 	%r43, [retval0];
	} // callseq 37
	ld.global.u32 	%r45, [%rd28+4];
	st.local.u32 	[%rd2], %r45;
	{ // callseq 38, 0
	.param .b64 param0;
	st.param.b64 	[param0], %rd12;
	.param .b64 param1;
	st.param.b64 	[param1], %rd10;
	.param .b32 retval0;
	call.uni (retval0), 
	vprintf, 
	(
	param0, 
	param1
	);
	ld.param.b32 	%r46, [retval0];
	} // callseq 38
	ld.global.u32 	%r48, [%rd28+8];
	st.local.u32 	[%rd2], %r48;
	{ // callseq 39, 0
	.param .b64 param0;
	st.param.b64 	[param0], %rd12;
	.param .b64 param1;
	st.param.b64 	[param1], %rd10;
	.param .b32 retval0;
	call.uni (retval0), 
	vprintf, 
	(
	param0, 
	param1
	);
	ld.param.b32 	%r49, [retval0];
	} // callseq 39
	ld.global.u32 	%r51, [%rd28+12];
	st.local.u32 	[%rd2], %r51;
	{ // callseq 40, 0
	.param .b64 param0;
	st.param.b64 	[param0], %rd12;
	.param .b64 param1;
	st.param.b64 	[param1], %rd10;
	.param .b32 retval0;
	call.uni (retval0), 
	vprintf, 
	(
	param0, 
	param1
	);
	ld.param.b32 	%r52, [retval0];
	} // callseq 40
	ld.global.u32 	%r54, [%rd28+16];
	st.local.u32 	[%rd2], %r54;
	{ // callseq 41, 0
	.param .b64 param0;
	st.param.b64 	[param0], %rd12;
	.param .b64 param1;
	st.param.b64 	[param1], %rd10;
	.param .b32 retval0;
	call.uni (retval0), 
	vprintf, 
	(
	param0, 
	param1
	);
	ld.param.b32 	%r55, [retval0];
	} // callseq 41
	ld.global.u32 	%r57, [%rd28+20];
	st.local.u32 	[%rd2], %r57;
	{ // callseq 42, 0
	.param .b64 param0;
	st.param.b64 	[param0], %rd12;
	.param .b64 param1;
	st.param.b64 	[param1], %rd10;
	.param .b32 retval0;
	call.uni (retval0), 
	vprintf, 
	(
	param0, 
	param1
	);
	ld.param.b32 	%r58, [retval0];
	} // callseq 42
	ld.global.u32 	%r60, [%rd28+24];
	st.local.u32 	[%rd2], %r60;
	{ // callseq 43, 0
	.param .b64 param0;
	st.param.b64 	[param0], %rd12;
	.param .b64 param1;
	st.param.b64 	[param1], %rd10;
	.param .b32 retval0;
	call.uni (retval0), 
	vprintf, 
	(
	param0, 
	param1
	);
	ld.param.b32 	%r61, [retval0];
	} // callseq 43
	ld.global.u32 	%r63, [%rd28+28];
	st.local.u32 	[%rd2], %r63;
	{ // callseq 44, 0
	.param .b64 param0;
	st.param.b64 	[param0], %rd12;
	.param .b64 param1;
	st.param.b64 	[param1], %rd10;
	.param .b32 retval0;
	call.uni (retval0), 
	vprintf, 
	(
	param0, 
	param1
	);
	ld.param.b32 	%r64, [retval0];
	} // callseq 44
	add.s32 	%r105, %r105, 16;
	add.s64 	%rd28, %rd28, 64;
	setp.ne.s32 	%p3, %r105, 0;
	@%p3 bra 	$L__BB1_3;
$L__BB1_4:
	setp.eq.s32 	%p4, %r1, 0;
	@%p4 bra 	$L__BB1_13;
	and.b32  	%r7, %r16, 7;
	setp.lt.u32 	%p5, %r1, 8;
	@%p5 bra 	$L__BB1_7;
	mul.wide.u32 	%rd14, %r107, 4;
	add.s64 	%rd15, %rd1, %rd14;
	ld.global.u32 	%r66, [%rd15];
	st.local.u32 	[%rd2], %r66;
	mov.u64 	%rd16, $str;
	cvta.global.u64 	%rd17, %rd16;
	{ // callseq 45, 0
	.param .b64 param0;
	st.param.b64 	[param0], %rd17;
	.param .b64 param1;
	st.param.b64 	[param1], %rd10;
	.param .b32 retval0;
	call.uni (retval0), 
	vprintf, 
	(
	param0, 
	param1
	);
	ld.param.b32 	%r67, [retval0];
	} // callseq 45
	ld.global.u32 	%r69, [%rd15+4];
	st.local.u32 	[%rd2], %r69;
	{ // callseq 46, 0
	.param .b64 param0;
	st.param.b64 	[param0], %rd17;
	.param .b64 param1;
	st.param.b64 	[param1], %rd10;
	.param .b32 retval0;
	call.uni (retval0), 
	vprintf, 
	(
	param0, 
	param1
	);
	ld.param.b32 	%r70, [retval0];
	} // callseq 46
	ld.global.u32 	%r72, [%rd15+8];
	st.local.u32 	[%rd2], %r72;
	{ // callseq 47, 0
	.param .b64 param0;
	st.param.b64 	[param0], %rd17;
	.param .b64 param1;
	st.param.b64 	[param1], %rd10;
	.param .b32 retval0;
	call.uni (retval0), 
	vprintf, 
	(
	param0, 
	param1
	);
	ld.param.b32 	%r73, [retval0];
	} // callseq 47
	ld.global.u32 	%r75, [%rd15+12];
	st.local.u32 	[%rd2], %r75;
	{ // callseq 48, 0
	.param .b64 param0;
	st.param.b64 	[param0], %rd17;
	.param .b64 param1;
	st.param.b64 	[param1], %rd10;
	.param .b32 retval0;
	call.uni (retval0), 
	vprintf, 
	(
	param0, 
	param1
	);
	ld.param.b32 	%r76, [retval0];
	} // callseq 48
	ld.global.u32 	%r78, [%rd15+16];
	st.local.u32 	[%rd2], %r78;
	{ // callseq 49, 0
	.param .b64 param0;
	st.param.b64 	[param0], %rd17;
	.param .b64 param1;
	st.param.b64 	[param1], %rd10;
	.param .b32 retval0;
	call.uni (retval0), 
	vprintf, 
	(
	param0, 
	param1
	);
	ld.param.b32 	%r79, [retval0];
	} // callseq 49
	ld.global.u32 	%r81, [%rd15+20];
	st.local.u32 	[%rd2], %r81;
	{ // callseq 50, 0
	.param .b64 param0;
	st.param.b64 	[param0], %rd17;
	.param .b64 param1;
	st.param.b64 	[param1], %rd10;
	.param .b32 retval0;
	call.uni (retval0), 
	vprintf, 
	(
	param0, 
	param1
	);
	ld.param.b32 	%r82, [retval0];
	} // callseq 50
	ld.global.u32 	%r84, [%rd15+24];
	st.local.u32 	[%rd2], %r84;
	{ // callseq 51, 0
	.param .b64 param0;
	st.param.b64 	[param0], %rd17;
	.param .b64 param1;
	st.param.b64 	[param1], %rd10;
	.param .b32 retval0;
	call.uni (retval0), 
	vprintf, 
	(
	param0, 
	param1
	);
	ld.param.b32 	%r85, [retval0];
	} // callseq 51
	ld.global.u32 	%r87, [%rd15+28];
	st.local.u32 	[%rd2], %r87;
	{ // callseq 52, 0
	.param .b64 param0;
	st.param.b64 	[param0], %rd17;
	.param .b64 param1;
	st.param.b64 	[param1], %rd10;
	.param .b32 retval0;
	call.uni (retval0), 
	vprintf, 
	(
	param0, 
	param1
	);
	ld.param.b32 	%r88, [retval0];
	} // callseq 52
	add.s32 	%r107, %r107, 8;
$L__BB1_7:
	setp.eq.s32 	%p6, %r7, 0;
	@%p6 bra 	$L__BB1_13;
	and.b32  	%r10, %r16, 3;
	setp.lt.u32 	%p7, %r7, 4;
	@%p7 bra 	$L__BB1_10;
	mul.wide.u32 	%rd19, %r107, 4;
	add.s64 	%rd20, %rd1, %rd19;
	ld.global.u32 	%r90, [%rd20];
	st.local.u32 	[%rd2], %r90;
	mov.u64 	%rd21, $str;
	cvta.global.u64 	%rd22, %rd21;
	{ // callseq 53, 0
	.param .b64 param0;
	st.param.b64 	[param0], %rd22;
	.param .b64 param1;
	st.param.b64 	[param1], %rd10;
	.param .b32 retval0;
	call.uni (retval0), 
	vprintf, 
	(
	param0, 
	param1
	);
	ld.param.b32 	%r91, [retval0];
	} // callseq 53
	ld.global.u32 	%r93, [%rd20+4];
	st.local.u32 	[%rd2], %r93;
	{ // callseq 54, 0
	.param .b64 param0;
	st.param.b64 	[param0], %rd22;
	.param .b64 param1;
	st.param.b64 	[param1], %rd10;
	.param .b32 retval0;
	call.uni (retval0), 
	vprintf, 
	(
	param0, 
	param1
	);
	ld.param.b32 	%r94, [retval0];
	} // callseq 54
	ld.global.u32 	%r96, [%rd20+8];
	st.local.u32 	[%rd2], %r96;
	{ // callseq 55, 0
	.param .b64 param0;
	st.param.b64 	[param0], %rd22;
	.param .b64 param1;
	st.param.b64 	[param1], %rd10;
	.param .b32 retval0;
	call.uni (retval0), 
	vprintf, 
	(
	param0, 
	param1
	);
	ld.param.b32 	%r97, [retval0];
	} // callseq 55
	ld.global.u32 	%r99, [%rd20+12];
	st.local.u32 	[%rd2], %r99;
	{ // callseq 56, 0
	.param .b64 param0;
	st.param.b64 	[param0], %rd22;
	.param .b64 param1;
	st.param.b64 	[param1], %rd10;
	.param .b32 retval0;
	call.uni (retval0), 
	vprintf, 
	(
	param0, 
	param1
	);
	ld.param.b32 	%r100, [retval0];
	} // callseq 56
	add.s32 	%r107, %r107, 4;
$L__BB1_10:
	setp.eq.s32 	%p8, %r10, 0;
	@%p8 bra 	$L__BB1_13;
	mul.wide.u32 	%rd24, %r107, 4;
	add.s64 	%rd29, %rd1, %rd24;
	neg.s32 	%r109, %r10;
	mov.u64 	%rd25, $str;
$L__BB1_12:
	.pragma "nounroll";
	ld.global.u32 	%r102, [%rd29];
	st.local.u32 	[%rd2], %r102;
	cvta.global.u64 	%rd26, %rd25;
	{ // callseq 57, 0
	.param .b64 param0;
	st.param.b64 	[param0], %rd26;
	.param .b64 param1;
	st.param.b64 	[param1], %rd10;
	.param .b32 retval0;
	call.uni (retval0), 
	vprintf, 
	(
	param0, 
	param1
	);
	ld.param.b32 	%r103, [retval0];
	} // callseq 57
	add.s64 	%rd29, %rd29, 4;
	add.s32 	%r109, %r109, 1;
	setp.ne.s32 	%p9, %r109, 0;
	@%p9 bra 	$L__BB1_12;
$L__BB1_13:
	ret;

}
	// .globl	_ZN4Acts6detail14cudaprintArrayEPfi
.visible .entry _ZN4Acts6detail14cudaprintArrayEPfi(
	.param .u64 .ptr .align 1 _ZN4Acts6detail14cudaprintArrayEPfi_param_0,
	.param .u32 _ZN4Acts6detail14cudaprintArrayEPfi_param_1
)
{
	.local .align 8 .b8 	__local_depot2[8];
	.reg .b64 	%SP;
	.reg .b64 	%SPL;
	.reg .pred 	%p<10>;
	.reg .b32 	%r<81>;
	.reg .b32 	%f<30>;
	.reg .b64 	%rd<30>;
	.reg .b64 	%fd<30>;

	mov.u64 	%SPL, __local_depot2;
	cvta.local.u64 	%SP, %SPL;
	ld.param.u64 	%rd9, [_ZN4Acts6detail14cudaprintArrayEPfi_param_0];
	ld.param.u32 	%r16, [_ZN4Acts6detail14cudaprintArrayEPfi_param_1];
	cvta.to.global.u64 	%rd1, %rd9;
	add.u64 	%rd10, %SP, 0;
	add.u64 	%rd2, %SPL, 0;
	setp.lt.s32 	%p1, %r16, 1;
	@%p1 bra 	$L__BB2_13;
	and.b32  	%r1, %r16, 15;
	setp.lt.u32 	%p2, %r16, 16;
	mov.b32 	%r78, 0;
	@%p2 bra 	$L__BB2_4;
	and.b32  	%r78, %r16, 2147483632;
	neg.s32 	%r76, %r78;
	add.s64 	%rd28, %rd1, 32;
	mov.u64 	%rd11, $str$1;
$L__BB2_3:
	.pragma "nounroll";
	ld.global.f32 	%f1, [%rd28+-32];
	cvt.f64.f32 	%fd1, %f1;
	st.local.f64 	[%rd2], %fd1;
	cvta.global.u64 	%rd12, %rd11;
	{ // callseq 58, 0
	.param .b64 param0;
	st.param.b64 	[param0], %rd12;
	.param .b64 param1;
	st.param.b64 	[param1], %rd10;
	.param .b32 retval0;
	call.uni (retval0), 
	vprintf, 
	(
	param0, 
	param1
	);
	ld.param.b32 	%r18, [retval0];
	} // callseq 58
	ld.global.f32 	%f2, [%rd28+-28];
	cvt.f64.f32 	%fd2, %f2;
	st.local.f64 	[%rd2], %fd2;
	{ // callseq 59, 0
	.param .b64 param0;
	st.param.b64 	[param0], %rd12;
	.param .b64 param1;
	st.param.b64 	[param1], %rd10;
	.param .b32 retval0;
	call.uni (retval0), 
	vprintf, 
	(
	param0, 
	param1
	);
	ld.param.b32 	%r20, [retval0];
	} // callseq 59
	ld.global.f32 	%f3, [%rd28+-24];
	cvt.f64.f32 	%fd3, %f3;
	st.local.f64 	[%rd2], %fd3;
	{ // callseq 60, 0
	.param .b64 param0;
	st.param.b64 	[param0], %rd12;
	.param .b64 param1;
	st.param.b64 	[param1], %rd10;
	.param .b32 retval0;
	call.uni (retval0), 
	vprintf, 
	(
	param0, 
	param1
	);
	ld.param.b32 	%r22, [retval0];
	} // callseq 60
	ld.global.f32 	%f4, [%rd28+-20];
	cvt.f64.f32 	%fd4, %f4;
	st.local.f64 	[%rd2], %fd4;
	{ // callseq 61, 0
	.param .b64 param0;
	st.param.b64 	[param0], %rd12;
	.param .b64 param1;
	st.param.b64 	[param1], %rd10;
	.param .b32 retval0;
	call.uni (retval0), 
	vprintf, 
	(
	param0, 
	param1
	);
	ld.param.b32 	%r24, [retval0];
	} // callseq 61
	ld.global.f32 	%f5, [%rd28+-16];
	cvt.f64.f32 	%fd5, %f5;
	st.local.f64 	[%rd2], %fd5;
	{ // callseq 62, 0
	.param .b64 param0;
	st.param.b64 	[param0], %rd12;
	.param .b64 param1;
	st.param.b64 	[param1], %rd10;
	.param .b32 retval0;
	call.uni (retval0), 
	vprintf, 
	(
	param0, 
	param1
	);
	ld.param.b32 	%r26, [retval0];
	} // callseq 62
	ld.global.f32 	%f6, [%rd28+-12];
	cvt.f64.f32 	%fd6, %f6;
	st.local.f64 	[%rd2], %fd6;
	{ // callseq 63, 0
	.param .b64 param0;
	st.param.b64 	[param0], %rd12;
	.param .b64 param1;
	st.param.b64 	[param1], %rd10;
	.param .b32 retval0;
	call.uni (retval0), 
	vprintf, 
	(
	param0, 
	param1
	);
	ld.param.b32 	%r28, [retval0];
	} // callseq 63
	ld.global.f32 	%f7, [%rd28+-8];
	cvt.f64.f32 	%fd7, %f7;
	st.local.f64 	[%rd2], %fd7;
	{ // callseq 64, 0
	.param .b64 param0;
	st.param.b64 	[param0], %rd12;
	.param .b64 param1;
	st.param.b64 	[param1], %rd10;
	.param .b32 retval0;
	call.uni (retval0), 
	vprintf, 
	(
	param0, 
	param1
	);
	ld.param.b32 	%r30, [retval0];
	} // callseq 64
	ld.global.f32 	%f8, [%rd28+-4];
	cvt.f64.f32 	%fd8, %f8;
	st.local.f64 	[%rd2], %fd8;
	{ // callseq 65, 0
	.param .b64 param0;
	st.param.b64 	[param0], %rd12;
	.param .b64 param1;
	st.param.b64 	[param1], %rd10;
	.param .b32 retval0;
	call.uni (retval0), 
	vprintf, 
	(
	param0, 
	param1
	);
	ld.param.b32 	%r32, [retval0];
	} // callseq 65
	ld.global.f32 	%f9, [%rd28];
	cvt.f64.f32 	%fd9, %f9;
	st.local.f64 	[%rd2], %fd9;
	{ // callseq 66, 0
	.param .b64 param0;
	st.param.b64 	[param0], %rd12;
	.param .b64 param1;
	st.param.b64 	[param1], %rd10;
	.param .b32 retval0;
	call.uni (retval0), 
	vprintf, 
	(
	param0, 
	param1
	);
	ld.param.b32 	%r34, [retval0];
	} // callseq 66
	ld.global.f32 	%f10, [%rd28+4];
	cvt.f64.f32 	%fd10, %f10;
	st.local.f64 	[%rd2], %fd10;
	{ // callseq 67, 0
	.param .b64 param0;
	st.param.b64 	[param0], %rd12;
	.param .b64 param1;
	st.param.b64 	[param1], %rd10;
	.param .b32 retval0;
	call.uni (retval0), 
	vprintf, 
	(
	param0, 
	param1
	);
	ld.param.b32 	%r36, [retval0];
	} // callseq 67
	ld.global.f32 	%f11, [%rd28+8];
	cvt.f64.f32 	%fd11, %f11;
	st.local.f64 	[%rd2], %fd11;
	{ // callseq 68, 0
	.param .b64 param0;
	st.param.b64 	[param0], %rd12;
	.param .b64 param1;
	st.param.b64 	[param1], %rd10;
	.param .b32 retval0;
	call.uni (retval0), 
	vprintf, 
	(
	param0, 
	param1
	);
	ld.param.b32 	%r38, [retval0];
	} // callseq 68
	ld.global.f32 	%f12, [%rd28+12];
	cvt.f64.f32 	%fd12, %f12;
	st.local.f64 	[%rd2], %fd12;
	{ // callseq 69, 0
	.param .b64 param0;
	st.param.b64 	[param0], %rd12;
	.param .b64 param1;
	st.param.b64 	[param1], %rd10;
	.param .b32 retval0;
	call.uni (retval0), 
	vprintf, 
	(
	param0, 
	param1
	);
	ld.param.b32 	%r40, [retval0];
	} // callseq 69
	ld.global.f32 	%f13, [%rd28+16];
	cvt.f64.f32 	%fd13, %f13;
	st.local.f64 	[%rd2], %fd13;
	{ // callseq 70, 0
	.param .b64 param0;
	st.param.b64 	[param0], %rd12;
	.param .b64 param1;
	st.param.b64 	[param1], %rd10;
	.param .b32 retval0;
	call.uni (retval0), 
	vprintf, 
	(
	param0, 
	param1
	);
	ld.param.b32 	%r42, [retval0];
	} // callseq 70
	ld.global.f32 	%f14, [%rd28+20];
	cvt.f64.f32 	%fd14, %f14;
	st.local.f64 	[%rd2], %fd14;
	{ // callseq 71, 0
	.param .b64 param0;
	st.param.b64 	[param0], %rd12;
	.param .b64 param1;
	st.param.b64 	[param1], %rd10;
	.param .b32 retval0;
	call.uni (retval0), 
	vprintf, 
	(
	param0, 
	param1
	);
	ld.param.b32 	%r44, [retval0];
	} // callseq 71
	ld.global.f32 	%f15, [%rd28+24];
	cvt.f64.f32 	%fd15, %f15;
	st.local.f64 	[%rd2], %fd15;
	{ // callseq 72, 0
	.param .b64 param0;
	st.param.b64 	[param0], %rd12;
	.param .b64 param1;
	st.param.b64 	[param1], %rd10;
	.param .b32 retval0;
	call.uni (retval0), 
	vprintf, 
	(
	param0, 
	param1
	);
	ld.param.b32 	%r46, [retval0];
	} // callseq 72
	ld.global.f32 	%f16, [%rd28+28];
	cvt.f64.f32 	%fd16, %f16;
	st.local.f64 	[%rd2], %fd16;
	{ // callseq 73, 0
	.param .b64 param0;
	st.param.b64 	[param0], %rd12;
	.param .b64 param1;
	st.param.b64 	[param1], %rd10;
	.param .b32 retval0;
	call.uni (retval0), 
	vprintf, 
	(
	param0, 
	param1
	);
	ld.param.b32 	%r48, [retval0];
	} // callseq 73
	add.s32 	%r76, %r76, 16;
	add.s64 	%rd28, %rd28, 64;
	setp.ne.s32 	%p3, %r76, 0;
	@%p3 bra 	$L__BB2_3;
$L__BB2_4:
	setp.eq.s32 	%p4, %r1, 0;
	@%p4 bra 	$L__BB2_13;
	and.b32  	%r7, %r16, 7;
	setp.lt.u32 	%p5, %r1, 8;
	@%p5 bra 	$L__BB2_7;
	mul.wide.u32 	%rd14, %r78, 4;
	add.s64 	%rd15, %rd1, %rd14;
	ld.global.f32 	%f17, [%rd15];
	cvt.f64.f32 	%fd17, %f17;
	st.local.f64 	[%rd2], %fd17;
	mov.u64 	%rd16, $str$1;
	cvta.global.u64 	%rd17, %rd16;
	add.u64 	%rd18, %SP, 0;
	{ // callseq 74, 0
	.param .b64 param0;
	st.param.b64 	[param0], %rd17;
	.param .b64 param1;
	st.param.b64 	[param1], %rd18;
	.param .b32 retval0;
	call.uni (retval0), 
	vprintf, 
	(
	param0, 
	param1
	);
	ld.param.b32 	%r50, [retval0];
	} // callseq 74
	ld.global.f32 	%f18, [%rd15+4];
	cvt.f64.f32 	%fd18, %f18;
	st.local.f64 	[%rd2], %fd18;
	{ // callseq 75, 0
	.param .b64 param0;
	st.param.b64 	[param0], %rd17;
	.param .b64 param1;
	st.param.b64 	[param1], %rd18;
	.param .b32 retval0;
	call.uni (retval0), 
	vprintf, 
	(
	param0, 
	param1
	);
	ld.param.b32 	%r52, [retval0];
	} // callseq 75
	ld.global.f32 	%f19, [%rd15+8];
	cvt.f64.f32 	%fd19, %f19;
	st.local.f64 	[%rd2], %fd19;
	{ // callseq 76, 0
	.param .b64 param0;
	st.param.b64 	[param0], %rd17;
	.param .b64 param1;
	st.param.b64 	[param1], %rd18;
	.param .b32 retval0;
	call.uni (retval0), 
	vprintf, 
	(
	param0, 
	param1
	);
	ld.param.b32 	%r54, [retval0];
	} // callseq 76
	ld.global.f32 	%f20, [%rd15+12];
	cvt.f64.f32 	%fd20, %f20;
	st.local.f64 	[%rd2], %fd20;
	{ // callseq 77, 0
	.param .b64 param0;
	st.param.b64 	[param0], %rd17;
	.param .b64 param1;
	st.param.b64 	[param1], %rd18;
	.param .b32 retval0;
	call.uni (retval0), 
	vprintf, 
	(
	param0, 
	param1
	);
	ld.param.b32 	%r56, [retval0];
	} // callseq 77
	ld.global.f32 	%f21, [%rd15+16];
	cvt.f64.f32 	%fd21, %f21;
	st.local.f64 	[%rd2], %fd21;
	{ // callseq 78, 0
	.param .b64 param0;
	st.param.b64 	[param0], %rd17;
	.param .b64 param1;
	st.param.b64 	[param1], %rd18;
	.param .b32 retval0;
	call.uni (retval0), 
	vprintf, 
	(
	param0, 
	param1
	);
	ld.param.b32 	%r58, [retval0];
	} // callseq 78
	ld.global.f32 	%f22, [%rd15+20];
	cvt.f64.f32 	%fd22, %f22;
	st.local.f64 	[%rd2], %fd22;
	{ // callseq 79, 0
	.param .b64 param0;
	st.param.b64 	[param0], %rd17;
	.param .b64 param1;
	st.param.b64 	[param1], %rd18;
	.param .b32 retval0;
	call.uni (retval0), 
	vprintf, 
	(
	param0, 
	param1
	);
	ld.param.b32 	%r60, [retval0];
	} // callseq 79
	ld.global.f32 	%f23, [%rd15+24];
	cvt.f64.f32 	%fd23, %f23;
	st.local.f64 	[%rd2], %fd23;
	{ // callseq 80, 0
	.param .b64 param0;
	st.param.b64 	[param0], %rd17;
	.param .b64 param1;
	st.param.b64 	[param1], %rd18;
	.param .b32 retval0;
	call.uni (retval0), 
	vprintf, 
	(
	param0, 
	param1
	);
	ld.param.b32 	%r62, [retval0];
	} // callseq 80
	ld.global.f32 	%f24, [%rd15+28];
	cvt.f64.f32 	%fd24, %f24;
	st.local.f64 	[%rd2], %fd24;
	{ // callseq 81, 0
	.param .b64 param0;
	st.param.b64 	[param0], %rd17;
	.param .b64 param1;
	st.param.b64 	[param1], %rd18;
	.param .b32 retval0;
	call.uni (retval0), 
	vprintf, 
	(
	param0, 
	param1
	);
	ld.param.b32 	%r64, [retval0];
	} // callseq 81
	add.s32 	%r78, %r78, 8;
$L__BB2_7:
	setp.eq.s32 	%p6, %r7, 0;
	@%p6 bra 	$L__BB2_13;
	and.b32  	%r10, %r16, 3;
	setp.lt.u32 	%p7, %r7, 4;
	@%p7 bra 	$L__BB2_10;
	mul.wide.u32 	%rd19, %r78, 4;
	add.s64 	%rd20, %rd1, %rd19;
	ld.global.f32 	%f25, [%rd20];
	cvt.f64.f32 	%fd25, %f25;
	st.local.f64 	[%rd2], %fd25;
	mov.u64 	%rd21, $str$1;
	cvta.global.u64 	%rd22, %rd21;
	add.u64 	%rd23, %SP, 0;
	{ // callseq 82, 0
	.param .b64 param0;
	st.param.b64 	[param0], %rd22;
	.param .b64 param1;
	st.param.b64 	[param1], %rd23;
	.param .b32 retval0;
	call.uni (retval0), 
	vprintf, 
	(
	param0, 
	param1
	);
	ld.param.b32 	%r66, [retval0];
	} // callseq 82
	ld.global.f32 	%f26, [%rd20+4];
	cvt.f64.f32 	%fd26, %f26;
	st.local.f64 	[%rd2], %fd26;
	{ // callseq 83, 0
	.param .b64 param0;
	st.param.b64 	[param0], %rd22;
	.param .b64 param1;
	st.param.b64 	[param1], %rd23;
	.param .b32 retval0;
	call.uni (retval0), 
	vprintf, 
	(
	param0, 
	param1
	);
	ld.param.b32 	%r68, [retval0];
	} // callseq 83
	ld.global.f32 	%f27, [%rd20+8];
	cvt.f64.f32 	%fd27, %f27;
	st.local.f64 	[%rd2], %fd27;
	{ // callseq 84, 0
	.param .b64 param0;
	st.param.b64 	[param0], %rd22;
	.param .b64 param1;
	st.param.b64 	[param1], %rd23;
	.param .b32 retval0;
	call.uni (retval0), 
	vprintf, 
	(
	param0, 
	param1
	);
	ld.param.b32 	%r70, [retval0];
	} // callseq 84
	ld.global.f32 	%f28, [%rd20+12];
	cvt.f64.f32 	%fd28, %f28;
	st.local.f64 	[%rd2], %fd28;
	{ // callseq 85, 0
	.param .b64 param0;
	st.param.b64 	[param0], %rd22;
	.param .b64 param1;
	st.param.b64 	[param1], %rd23;
	.param .b32 retval0;
	call.uni (retval0), 
	vprintf, 
	(
	param0, 
	param1
	);
	ld.param.b32 	%r72, [retval0];
	} // callseq 85
	add.s32 	%r78, %r78, 4;
$L__BB2_10:
	setp.eq.s32 	%p8, %r10, 0;
	@%p8 bra 	$L__BB2_13;
	mul.wide.u32 	%rd24, %r78, 4;
	add.s64 	%rd29, %rd1, %rd24;
	neg.s32 	%r80, %r10;
	mov.u64 	%rd25, $str$1;
	add.u64 	%rd27, %SP, 0;
$L__BB2_12:
	.pragma "nounroll";
	ld.global.f32 	%f29, [%rd29];
	cvt.f64.f32 	%fd29, %f29;
	st.local.f64 	[%rd2], %fd29;
	cvta.global.u64 	%rd26, %rd25;
	{ // callseq 86, 0
	.param .b64 param0;
	st.param.b64 	[param0], %rd26;
	.param .b64 param1;
	st.param.b64 	[param1], %rd27;
	.param .b32 retval0;
	call.uni (retval0), 
	vprintf, 
	(
	param0, 
	param1
	);
	ld.param.b32 	%r74, [retval0];
	} // callseq 86
	add.s64 	%rd29, %rd29, 4;
	add.s32 	%r80, %r80, 1;
	setp.ne.s32 	%p9, %r80, 0;
	@%p9 bra 	$L__BB2_12;
$L__BB2_13:
	ret;

}
	// .globl	_ZN4Acts6detail14cudaPrintArrayEPmi
.visible .entry _ZN4Acts6detail14cudaPrintArrayEPmi(
	.param .u64 .ptr .align 1 _ZN4Acts6detail14cudaPrintArrayEPmi_param_0,
	.param .u32 _ZN4Acts6detail14cudaPrintArrayEPmi_param_1
)
{
	.local .align 8 .b8 	__local_depot3[8];
	.reg .b64 	%SP;
	.reg .b64 	%SPL;
	.reg .pred 	%p<10>;
	.reg .b32 	%r<81>;
	.reg .b64 	%rd<59>;

	mov.u64 	%SPL, __local_depot3;
	cvta.local.u64 	%SP, %SPL;
	ld.param.u64 	%rd9, [_ZN4Acts6detail14cudaPrintArrayEPmi_param_0];
	ld.param.u32 	%r16, [_ZN4Acts6detail14cudaPrintArrayEPmi_param_1];
	cvta.to.global.u64 	%rd1, %rd9;
	add.u64 	%rd10, %SP, 0;
	add.u64 	%rd2, %SPL, 0;
	setp.lt.s32 	%p1, %r16, 1;
	@%p1 bra 	$L__BB3_13;
	and.b32  	%r1, %r16, 15;
	setp.lt.u32 	%p2, %r16, 16;
	mov.b32 	%r78, 0;
	@%p2 bra 	$L__BB3_4;
	and.b32  	%r78, %r16, 2147483632;
	neg.s32 	%r76, %r78;
	add.s64 	%rd57, %rd1, 64;
	mov.u64 	%rd12, $str$2;
$L__BB3_3:
	.pragma "nounroll";
	ld.global.u64 	%rd11, [%rd57+-64];
	st.local.u64 	[%rd2], %rd11;
	cvta.global.u64 	%rd13, %rd12;
	{ // callseq 87, 0
	.param .b64 param0;
	st.param.b64 	[param0], %rd13;
	.param .b64 param1;
	st.param.b64 	[param1], %rd10;
	.param .b32 retval0;
	call.uni (retval0), 
	vprintf, 
	(
	param0, 
	param1
	);
	ld.param.b32 	%r18, [retval0];
	} // callseq 87
	ld.global.u64 	%rd15, [%rd57+-56];
	st.local.u64 	[%rd2], %rd15;
	{ // callseq 88, 0
	.param .b64 param0;
	st.param.b64 	[param0], %rd13;
	.param .b64 param1;
	st.param.b64 	[param1], %rd10;
	.param .b32 retval0;
	call.uni (retval0), 
	vprintf, 
	(
	param0, 
	param1
	);
	ld.param.b32 	%r20, [retval0];
	} // callseq 88
	ld.global.u64 	%rd16, [%rd57+-48];
	st.local.u64 	[%rd2], %rd16;
	{ // callseq 89, 0
	.param .b64 param0;
	st.param.b64 	[param0], %rd13;
	.param .b64 param1;
	st.param.b64 	[param1], %rd10;
	.param .b32 retval0;
	call.uni (retval0), 
	vprintf, 
	(
	param0, 
	param1
	);
	ld.param.b32 	%r22, [retval0];
	} // callseq 89
	ld.global.u64 	%rd17, [%rd57+-40];
	st.local.u64 	[%rd2], %rd17;
	{ // callseq 90, 0
	.param .b64 param0;
	st.param.b64 	[param0], %rd13;
	.param .b64 param1;
	st.param.b64 	[param1], %rd10;
	.param .b32 retval0;
	call.uni (retval0), 
	vprintf, 
	(
	param0, 
	param1
	);
	ld.param.b32 	%r24, [retval0];
	} // callseq 90
	ld.global.u64 	%rd18, [%rd57+-32];
	st.local.u64 	[%rd2], %rd18;
	{ // callseq 91, 0
	.param .b64 param0;
	st.param.b64 	[param0], %rd13;
	.param .b64 param1;
	st.param.b64 	[param1], %rd10;
	.param .b32 retval0;
	call.uni (retval0), 
	vprintf, 
	(
	param0, 
	param1
	);
	ld.param.b32 	%r26, [retval0];
	} // callseq 91
	ld.global.u64 	%rd19, [%rd57+-24];
	st.local.u64 	[%rd2], %rd19;
	{ // callseq 92, 0
	.param .b64 param0;
	st.param.b64 	[param0], %rd13;
	.param .b64 param1;
	st.param.b64 	[param1], %rd10;
	.param .b32 retval0;
	call.uni (retval0), 
	vprintf, 
	(
	param0, 
	param1
	);
	ld.param.b32 	%r28, [retval0];
	} // callseq 92
	ld.global.u64 	%rd20, [%rd57+-16];
	st.local.u64 	[%rd2], %rd20;
	{ // callseq 93, 0
	.param .b64 param0;
	st.param.b64 	[param0], %rd13;
	.param .b64 param1;
	st.param.b64 	[param1], %rd10;
	.param .b32 retval0;
	call.uni (retval0), 
	vprintf, 
	(
	param0, 
	param1
	);
	ld.param.b32 	%r30, [retval0];
	} // callseq 93
	ld.global.u64 	%rd21, [%rd57+-8];
	st.local.u64 	[%rd2], %rd21;
	{ // callseq 94, 0
	.param .b64 param0;
	st.param.b64 	[param0], %rd13;
	.param .b64 param1;
	st.param.b64 	[param1], %rd10;
	.param .b32 retval0;
	call.uni (retval0), 
	vprintf, 
	(
	param0, 
	param1
	);
	ld.param.b32 	%r32, [retval0];
	} // callseq 94
	ld.global.u64 	%rd22, [%rd57];
	st.local.u64 	[%rd2], %rd22;
	{ // callseq 95, 0
	.param .b64 param0;
	st.param.b64 	[param0], %rd13;
	.param .b64 param1;
	st.param.b64 	[param1], %rd10;
	.param .b32 retval0;
	call.uni (retval0), 
	vprintf, 
	(
	param0, 
	param1
	);
	ld.param.b32 	%r34, [retval0];
	} // callseq 95
	ld.global.u64 	%rd23, [%rd57+8];
	st.local.u64 	[%rd2], %rd23;
	{ // callseq 96, 0
	.param .b64 param0;
	st.param.b64 	[param0], %rd13;
	.param .b64 param1;
	st.param.b64 	[param1], %rd10;
	.param .b32 retval0;
	call.uni (retval0), 
	vprintf, 
	(
	param0, 
	param1
	);
	ld.param.b32 	%r36, [retval0];
	} // callseq 96
	ld.global.u64 	%rd24, [%rd57+16];
	st.local.u64 	[%rd2], %rd24;
	{ // callseq 97, 0
	.param .b64 param0;
	st.param.b64 	[param0], %rd13;
	.param .b64 param1;
	st.param.b64 	[param1], %rd10;
	.param .b32 retval0;
	call.uni (retval0), 
	vprintf, 
	(
	param0, 
	param1
	);
	ld.param.b32 	%r38, [retval0];
	} // callseq 97
	ld.global.u64 	%rd25, [%rd57+24];
	st.local.u64 	[%rd2], %rd25;
	{ // callseq 98, 0
	.param .b64 param0;
	st.param.b64 	[param0], %rd13;
	.param .b64 param1;
	st.param.b64 	[param1], %rd10;
	.param .b32 retval0;
	call.uni (retval0), 
	vprintf, 
	(
	param0, 
	param1
	);
	ld.param.b32 	%r40, [retval0];
	} // callseq 98
	ld.global.u64 	%rd26, [%rd57+32];
	st.local.u64 	[%rd2], %rd26;
	{ // callseq 99, 0
	.param .b64 param0;
	st.param.b64 	[param0], %rd13;
	.param .b64 param1;
	st.param.b64 	[param1], %rd10;
	.param .b32 retval0;
	call.uni (retval0), 
	vprintf, 
	(
	param0, 
	param1
	);
	ld.param.b32 	%r42, [retval0];
	} // callseq 99
	ld.global.u64 	%rd27, [%rd57+40];
	st.local.u64 	[%rd2], %rd27;
	{ // callseq 100, 0
	.param .b64 param0;
	st.param.b64 	[param0], %rd13;
	.param .b64 param1;
	st.param.b64 	[param1], %rd10;
	.param .b32 retval0;
	call.uni (retval0), 
	vprintf, 
	(
	param0, 
	param1
	);
	ld.param.b32 	%r44, [retval0];
	} // callseq 100
	ld.global.u64 	%rd28, [%rd57+48];
	st.local.u64 	[%rd2], %rd28;
	{ // callseq 101, 0
	.param .b64 param0;
	st.param.b64 	[param0], %rd13;
	.param .b64 param1;
	st.param.b64 	[param1], %rd10;
	.param .b32 retval0;
	call.uni (retval0), 
	vprintf, 
	(
	param0, 
	param1
	);
	ld.param.b32 	%r46, [retval0];
	} // callseq 101
	ld.global.u64 	%rd29, [%rd57+56];
	st.local.u64 	[%rd2], %rd29;
	{ // callseq 102, 0
	.param .b64 param0;
	st.param.b64 	[param0], %rd13;
	.param .b64 param1;
	st.param.b64 	[param1], %rd10;
	.param .b32 retval0;
	call.uni (retval0), 
	vprintf, 
	(
	param0, 
	param1
	);
	ld.param.b32 	%r48, [retval0];
	} // callseq 102
	add.s32 	%r76, %r76, 16;
	add.s64 	%rd57, %rd57, 128;
	setp.ne.s32 	%p3, %r76, 0;
	@%p3 bra 	$L__BB3_3;
$L__BB3_4:
	setp.eq.s32 	%p4, %r1, 0;
	@%p4 bra 	$L__BB3_13;
	and.b32  	%r7, %r16, 7;
	setp.lt.u32 	%p5, %r1, 8;
	@%p5 bra 	$L__BB3_7;
	mul.wide.u32 	%rd30, %r78, 8;
	add.s64 	%rd31, %rd1, %rd30;
	ld.global.u64 	%rd32, [%rd31];
	st.local.u64 	[%rd2], %rd32;
	mov.u64 	%rd33, $str$2;
	cvta.global.u64 	%rd34, %rd33;
	add.u64 	%rd35, %SP, 0;
	{ // callseq 103, 0
	.param .b64 param0;
	st.param.b64 	[param0], %rd34;
	.param .b64 param1;
	st.param.b64 	[param1], %rd35;
	.param .b32 retval0;
	call.uni (retval0), 
	vprintf, 
	(
	param0, 
	param1
	);
	ld.param.b32 	%r50, [retval0];
	} // callseq 103
	ld.global.u64 	%rd36, [%rd31+8];
	st.local.u64 	[%rd2], %rd36;
	{ // callseq 104, 0
	.param .b64 param0;
	st.param.b64 	[param0], %rd34;
	.param .b64 param1;
	st.param.b64 	[param1], %rd35;
	.param .b32 retval0;
	call.uni (retval0), 
	vprintf, 
	(
	param0, 
	param1
	);
	ld.param.b32 	%r52, [retval0];
	} // callseq 104
	ld.global.u64 	%rd37, [%rd31+16];
	st.local.u64 	[%rd2], %rd37;
	{ // callseq 105, 0
	.param .b64 param0;
	st.param.b64 	[param0], %rd34;
	.param .b64 param1;
	st.param.b64 	[param1], %rd35;
	.param .b32 retval0;
	call.uni (retval0), 
	vprintf, 
	(
	param0, 
	param1
	);
	ld.param.b32 	%r54, [retval0];
	} // callseq 105
	ld.global.u64 	%rd38, [%rd31+24];
	st.local.u64 	[%rd2], %rd38;
	{ // callseq 106, 0
	.param .b64 param0;
	st.param.b64 	[param0], %rd34;
	.param .b64 param1;
	st.param.b64 	[param1], %rd35;
	.param .b32 retval0;
	call.uni (retval0), 
	vprintf, 
	(
	param0, 
	param1
	);
	ld.param.b32 	%r56, [retval0];
	} // callseq 106
	ld.global.u64 	%rd39, [%rd31+32];
	st.local.u64 	[%rd2], %rd39;
	{ // callseq 107, 0
	.param .b64 param0;
	st.param.b64 	[param0], %rd34;
	.param .b64 param1;
	st.param.b64 	[param1], %rd35;
	.param .b32 retval0;
	call.uni (retval0), 
	vprintf, 
	(
	param0, 
	param1
	);
	ld.param.b32 	%r58, [retval0];
	} // callseq 107
	ld.global.u64 	%rd40, [%rd31+40];
	st.local.u64 	[%rd2], %rd40;
	{ // callseq 108, 0
	.param .b64 param0;
	st.param.b64 	[param0], %rd34;
	.param .b64 param1;
	st.param.b64 	[param1], %rd35;
	.param .b32 retval0;
	call.uni (retval0), 
	vprintf, 
	(
	param0, 
	param1
	);
	ld.param.b32 	%r60, [retval0];
	} // callseq 108
	ld.global.u64 	%rd41, [%rd31+48];
	st.local.u64 	[%rd2], %rd41;
	{ // callseq 109, 0
	.param .b64 param0;
	st.param.b64 	[param0], %rd34;
	.param .b64 param1;
	st.param.b64 	[param1], %rd35;
	.param .b32 retval0;
	call.uni (retval0), 
	vprintf, 
	(
	param0, 
	param1
	);
	ld.param.b32 	%r62, [retval0];
	} // callseq 109
	ld.global.u64 	%rd42, [%rd31+56];
	st.local.u64 	[%rd2], %rd42;
	{ // callseq 110, 0
	.param .b64 param0;
	st.param.b64 	[param0], %rd34;
	.param .b64 param1;
	st.param.b64 	[param1], %rd35;
	.param .b32 retval0;
	call.uni (retval0), 
	vprintf, 
	(
	param0, 
	param1
	);
	ld.param.b32 	%r64, [retval0];
	} // callseq 110
	add.s32 	%r78, %r78, 8;
$L__BB3_7:
	setp.eq.s32 	%p6, %r7, 0;
	@%p6 bra 	$L__BB3_13;
	and.b32  	%r10, %r16, 3;
	setp.lt.u32 	%p7, %r7, 4;
	@%p7 bra 	$L__BB3_10;
	mul.wide.u32 	%rd43, %r78, 8;
	add.s64 	%rd44, %rd1, %rd43;
	ld.global.u64 	%rd45, [%rd44];
	st.local.u64 	[%rd2], %rd45;
	mov.u64 	%rd46, $str$2;
	cvta.global.u64 	%rd47, %rd46;
	add.u64 	%rd48, %SP, 0;
	{ // callseq 111, 0
	.param .b64 param0;
	st.param.b64 	[param0], %rd47;
	.param .b64 param1;
	st.param.b64 	[param1], %rd48;
	.param .b32 retval0;
	call.uni (retval0), 
	vprintf, 
	(
	param0, 
	param1
	);
	ld.param.b32 	%r66, [retval0];
	} // callseq 111
	ld.global.u64 	%rd49, [%rd44+8];
	st.local.u64 	[%rd2], %rd49;
	{ // callseq 112, 0
	.param .b64 param0;
	st.param.b64 	[param0], %rd47;
	.param .b64 param1;
	st.param.b64 	[param1], %rd48;
	.param .b32 retval0;
	call.uni (retval0), 
	vprintf, 
	(
	param0, 
	param1
	);
	ld.param.b32 	%r68, [retval0];
	} // callseq 112
	ld.global.u64 	%rd50, [%rd44+16];
	st.local.u64 	[%rd2], %rd50;
	{ // callseq 113, 0
	.param .b64 param0;
	st.param.b64 	[param0], %rd47;
	.param .b64 param1;
	st.param.b64 	[param1], %rd48;
	.param .b32 retval0;
	call.uni (retval0), 
	vprintf, 
	(
	param0, 
	param1
	);
	ld.param.b32 	%r70, [retval0];
	} // callseq 113
	ld.global.u64 	%rd51, [%rd44+24];
	st.local.u64 	[%rd2], %rd51;
	{ // callseq 114, 0
	.param .b64 param0;
	st.param.b64 	[param0], %rd47;
	.param .b64 param1;
	st.param.b64 	[param1], %rd48;
	.param .b32 retval0;
	call.uni (retval0), 
	vprintf, 
	(
	param0, 
	param1
	);
	ld.param.b32 	%r72, [retval0];
	} // callseq 114
	add.s32 	%r78, %r78, 4;
$L__BB3_10:
	setp.eq.s32 	%p8, %r10, 0;
	@%p8 bra 	$L__BB3_13;
	mul.wide.u32 	%rd52, %r78, 8;
	add.s64 	%rd58, %rd1, %rd52;
	neg.s32 	%r80, %r10;
	mov.u64 	%rd54, $str$2;
	add.u64 	%rd56, %SP, 0;
$L__BB3_12:
	.pragma "nounroll";
	ld.global.u64 	%rd53, [%rd58];
	st.local.u64 	[%rd2], %rd53;
	cvta.global.u64 	%rd55, %rd54;
	{ // callseq 115, 0
	.param .b64 param0;
	st.param.b64 	[param0], %rd55;
	.param .b64 param1;
	st.param.b64 	[param1], %rd56;
	.param .b32 retval0;
	call.uni (retval0), 
	vprintf, 
	(
	param0, 
	param1
	);
	ld.param.b32 	%r74, [retval0];
	} // callseq 115
	add.s64 	%rd58, %rd58, 8;
	add.s32 	%r80, %r80, 1;
	setp.ne.s32 	%p9, %r80, 0;
	@%p9 bra 	$L__BB3_12;
$L__BB3_13:
	ret;

}
	// .globl	_ZN4Acts6detail8setHitIdEmPm
.visible .entry _ZN4Acts6detail8setHitIdEmPm(
	.param .u64 _ZN4Acts6detail8setHitIdEmPm_param_0,
	.param .u64 .ptr .align 1 _ZN4Acts6detail8setHitIdEmPm_param_1
)
{
	.reg .pred 	%p<2>;
	.reg .b32 	%r<5>;
	.reg .b64 	%rd<7>;

	ld.param.u64 	%rd3, [_ZN4Acts6detail8setHitIdEmPm_param_0];
	ld.param.u64 	%rd2, [_ZN4Acts6detail8setHitIdEmPm_param_1];
	mov.u32 	%r1, %ctaid.x;
	mov.u32 	%r2, %ntid.x;
	mov.u32 	%r3, %tid.x;
	mad.lo.s32 	%r4, %r1, %r2, %r3;
	cvt.u64.u32 	%rd1, %r4;
	setp.le.u64 	%p1, %rd3, %rd1;
	@%p1 bra 	$L__BB4_2;
	cvta.to.global.u64 	%rd4, %rd2;
	shl.b64 	%rd5, %rd1, 3;
	add.s64 	%rd6, %rd4, %rd5;
	st.global.u64 	[%rd6], %rd1;
$L__BB4_2:
	ret;

}
	// .globl	_ZN4Acts6detail10remapEdgesEmPiS1_PKmmm
.visible .entry _ZN4Acts6detail10remapEdgesEmPiS1_PKmmm(
	.param .u64 _ZN4Acts6detail10remapEdgesEmPiS1_PKmmm_param_0,
	.param .u64 .ptr .align 1 _ZN4Acts6detail10remapEdgesEmPiS1_PKmmm_param_1,
	.param .u64 .ptr .align 1 _ZN4Acts6detail10remapEdgesEmPiS1_PKmmm_param_2,
	.param .u64 .ptr .align 1 _ZN4Acts6detail10remapEdgesEmPiS1_PKmmm_param_3,
	.param .u64 _ZN4Acts6detail10remapEdgesEmPiS1_PKmmm_param_4,
	.param .u64 _ZN4Acts6detail10remapEdgesEmPiS1_PKmmm_param_5
)
{
	.reg .pred 	%p<2>;
	.reg .b32 	%r<7>;
	.reg .b64 	%rd<18>;

	ld.param.u64 	%rd5, [_ZN4Acts6detail10remapEdgesEmPiS1_PKmmm_param_0];
	ld.param.u64 	%rd2, [_ZN4Acts6detail10remapEdgesEmPiS1_PKmmm_param_1];
	ld.param.u64 	%rd3, [_ZN4Acts6detail10remapEdgesEmPiS1_PKmmm_param_2];
	ld.param.u64 	%rd4, [_ZN4Acts6detail10remapEdgesEmPiS1_PKmmm_param_3];
	mov.u32 	%r1, %ctaid.x;
	mov.u32 	%r2, %ntid.x;
	mov.u32 	%r3, %tid.x;
	mad.lo.s32 	%r4, %r1, %r2, %r3;
	cvt.u64.u32 	%rd1, %r4;
	setp.le.u64 	%p1, %rd5, %rd1;
	@%p1 bra 	$L__BB5_2;
	cvta.to.global.u64 	%rd6, %rd2;
	cvta.to.global.u64 	%rd7, %rd4;
	cvta.to.global.u64 	%rd8, %rd3;
	shl.b64 	%rd9, %rd1, 2;
	add.s64 	%rd10, %rd6, %rd9;
	ld.global.u32 	%r5, [%rd10];
	mul.wide.s32 	%rd11, %r5, 8;
	add.s64 	%rd12, %rd7, %rd11;
	ld.global.u64 	%rd13, [%rd12];
	st.global.u32 	[%rd10], %rd13;
	add.s64 	%rd14, %rd8, %rd9;
	ld.global.u32 	%r6, [%rd14];
	mul.wide.s32 	%rd15, %r6, 8;
	add.s64 	%rd16, %rd7, %rd15;
	ld.global.u64 	%rd17, [%rd16];
	st.global.u32 	[%rd14], %rd17;
$L__BB5_2:
	ret;

}


// ===== COMPILED SASS (sm_100) =====

	.target	sm_100

	.elftype	@"ET_EXEC"


//--------------------- .note.nv.tkinfo           --------------------------
	.section	.note.nv.tkinfo,"",@"SHT_NOTE"
	.sectionflags	@"SHF_NOTE_NV_TKINFO"
	.tkinfo
        /*0018*/ 	.word	0x00000002
        /*0030*/ 	.string	""
        /*0030*/ 	.string	"ptxas"
        /*0030*/ 	.string	"Cuda compilation tools, release 13.0, V13.0.88"
        /*0030*/ 	.string	"Build cuda_13.0.r13.0/compiler.36424714_0"
        /*0030*/ 	.string	"-arch sm_100 -m 64 "



//--------------------- .note.nv.cuinfo           --------------------------
	.section	.note.nv.cuinfo,"",@"SHT_NOTE"
	.sectionflags	@"SHF_NOTE_NV_CUINFO"
        /*0018*/ 	.short	0x0002
        /*001a*/ 	.short	0x0064
        /*001c*/ 	.short	0x0082
	.zero		2


//--------------------- .nv.info                  --------------------------
	.section	.nv.info,"",@"SHT_CUDA_INFO"
	.align	4


	//----- nvinfo : EIATTR_REGCOUNT
	.align		4
        /*0000*/ 	.byte	0x04, 0x2f
        /*0002*/ 	.short	(.L_4 - .L_3)
	.align		4
.L_3:
        /*0004*/ 	.word	index@(_ZN4Acts6detail14cudaPrintArrayEPbi)
        /*0008*/ 	.word	0x0000001c


	//----- nvinfo : EIATTR_FRAME_SIZE
	.align		4
.L_4:
        /*000c*/ 	.byte	0x04, 0x11
        /*000e*/ 	.short	(.L_6 - .L_5)
	.align		4
.L_5:
        /*0010*/ 	.word	index@(_ZN4Acts6detail14cudaPrintArrayEPbi)
        /*0014*/ 	.word	0x00000008


	//----- nvinfo : EIATTR_REGCOUNT
	.align		4
.L_6:
        /*0018*/ 	.byte	0x04, 0x2f
        /*001a*/ 	.short	(.L_8 - .L_7)
	.align		4
.L_7:
        /*001c*/ 	.word	index@(_ZN4Acts6detail14cudaPrintArrayEPii)
        /*0020*/ 	.word	0x0000001c


	//----- nvinfo : EIATTR_FRAME_SIZE
	.align		4
.L_8:
        /*0024*/ 	.byte	0x04, 0x11
        /*0026*/ 	.short	(.L_10 - .L_9)
	.align		4
.L_9:
        /*0028*/ 	.word	index@(_ZN4Acts6detail14cudaPrintArrayEPii)
        /*002c*/ 	.word	0x00000008


	//----- nvinfo : EIATTR_REGCOUNT
	.align		4
.L_10:
        /*0030*/ 	.byte	0x04, 0x2f
        /*0032*/ 	.short	(.L_12 - .L_11)
	.align		4
.L_11:
        /*0034*/ 	.word	index@(_ZN4Acts6detail14cudaprintArrayEPfi)
        /*0038*/ 	.word	0x0000001c


	//----- nvinfo : EIATTR_FRAME_SIZE
	.align		4
.L_12:
        /*003c*/ 	.byte	0x04, 0x11
        /*003e*/ 	.short	(.L_14 - .L_13)
	.align		4
.L_13:
        /*0040*/ 	.word	index@(_ZN4Acts6detail14cudaprintArrayEPfi)
        /*0044*/ 	.word	0x00000008


	//----- nvinfo : EIATTR_REGCOUNT
	.align		4
.L_14:
        /*0048*/ 	.byte	0x04, 0x2f
        /*004a*/ 	.short	(.L_16 - .L_15)
	.align		4
.L_15:
        /*004c*/ 	.word	index@(_ZN4Acts6detail14cudaPrintArrayEPmi)
        /*0050*/ 	.word	0x0000001c


	//----- nvinfo : EIATTR_FRAME_SIZE
	.align		4
.L_16:
        /*0054*/ 	.byte	0x04, 0x11
        /*0056*/ 	.short	(.L_18 - .L_17)
	.align		4
.L_17:
        /*0058*/ 	.word	index@(_ZN4Acts6detail14cudaPrintArrayEPmi)
        /*005c*/ 	.word	0x00000008


	//----- nvinfo : EIATTR_REGCOUNT
	.align		4
.L_18:
        /*0060*/ 	.byte	0x04, 0x2f
        /*0062*/ 	.short	(.L_20 - .L_19)
	.align		4
.L_19:
        /*0064*/ 	.word	index@(_ZN4Acts6detail8setHitIdEmPm)
        /*0068*/ 	.word	0x00000008


	//----- nvinfo : EIATTR_FRAME_SIZE
	.align		4
.L_20:
        /*006c*/ 	.byte	0x04, 0x11
        /*006e*/ 	.short	(.L_22 - .L_21)
	.align		4
.L_21:
        /*0070*/ 	.word	index@(_ZN4Acts6detail8setHitIdEmPm)
        /*0074*/ 	.word	0x00000000


	//----- nvinfo : EIATTR_REGCOUNT
	.align		4
.L_22:
        /*0078*/ 	.byte	0x04, 0x2f
        /*007a*/ 	.short	(.L_24 - .L_23)
	.align		4
.L_23:
        /*007c*/ 	.word	index@(_ZN4Acts6detail10remapEdgesEmPiS1_PKmmm)
        /*0080*/ 	.word	0x0000000e


	//----- nvinfo : EIATTR_FRAME_SIZE
	.align		4
.L_24:
        /*0084*/ 	.byte	0x04, 0x11
        /*0086*/ 	.short	(.L_26 - .L_25)
	.align		4
.L_25:
        /*0088*/ 	.word	index@(_ZN4Acts6detail10remapEdgesEmPiS1_PKmmm)
        /*008c*/ 	.word	0x00000000


	//----- nvinfo : EIATTR_MIN_STACK_SIZE
	.align		4
.L_26:
        /*0090*/ 	.byte	0x04, 0x12
        /*0092*/ 	.short	(.L_28 - .L_27)
	.align		4
.L_27:
        /*0094*/ 	.word	index@(_ZN4Acts6detail10remapEdgesEmPiS1_PKmmm)
        /*0098*/ 	.word	0x00000000


	//----- nvinfo : EIATTR_MIN_STACK_SIZE
	.align		4
.L_28:
        /*009c*/ 	.byte	0x04, 0x12
        /*009e*/ 	.short	(.L_30 - .L_29)
	.align		4
.L_29:
        /*00a0*/ 	.word	index@(_ZN4Acts6detail8setHitIdEmPm)
        /*00a4*/ 	.word	0x00000000


	//----- nvinfo : EIATTR_MIN_STACK_SIZE
	.align		4
.L_30:
        /*00a8*/ 	.byte	0x04, 0x12
        /*00aa*/ 	.short	(.L_32 - .L_31)
	.align		4
.L_31:
        /*00ac*/ 	.word	index@(_ZN4Acts6detail14cudaPrintArrayEPmi)
        /*00b0*/ 	.word	0x00000008


	//----- nvinfo : EIATTR_MIN_STACK_SIZE
	.align		4
.L_32:
        /*00b4*/ 	.byte	0x04, 0x12
        /*00b6*/ 	.short	(.L_34 - .L_33)
	.align		4
.L_33:
        /*00b8*/ 	.word	index@(_ZN4Acts6detail14cudaprintArrayEPfi)
        /*00bc*/ 	.word	0x00000008


	//----- nvinfo : EIATTR_MIN_STACK_SIZE
	.align		4
.L_34:
        /*00c0*/ 	.byte	0x04, 0x12
        /*00c2*/ 	.short	(.L_36 - .L_35)
	.align		4
.L_35:
        /*00c4*/ 	.word	index@(_ZN4Acts6detail14cudaPrintArrayEPii)
        /*00c8*/ 	.word	0x00000008


	//----- nvinfo : EIATTR_MIN_STACK_SIZE
	.align		4
.L_36:
        /*00cc*/ 	.byte	0x04, 0x12
        /*00ce*/ 	.short	(.L_38 - .L_37)
	.align		4
.L_37:
        /*00d0*/ 	.word	index@(_ZN4Acts6detail14cudaPrintArrayEPbi)
        /*00d4*/ 	.word	0x00000008
.L_38:


//--------------------- .nv.compat                --------------------------
	.section	.nv.compat,"",@"SHT_CUDA_COMPAT_INFO"
	.align	4
        /*0000*/ 	.byte	0x02, 0x09, 0x00, 0x00, 0x02, 0x02, 0x01, 0x00, 0x02, 0x05, 0x05, 0x00, 0x03, 0x07, 0x01, 0x01
        /*0010*/ 	.byte	0x02, 0x03, 0x00, 0x00, 0x02, 0x06, 0x01, 0x00, 0x04, 0x0b, 0x08, 0x00, 0x09, 0x00, 0x00, 0x00
        /*0020*/ 	.byte	0x00, 0x00, 0x00, 0x00


//--------------------- .nv.info._ZN4Acts6detail10remapEdgesEmPiS1_PKmmm --------------------------
	.section	.nv.info._ZN4Acts6detail10remapEdgesEmPiS1_PKmmm,"",@"SHT_CUDA_INFO"
	.sectionflags	@""
	.align	4


	//----- nvinfo : EIATTR_CUDA_API_VERSION
	.align		4
        /*0000*/ 	.byte	0x04, 0x37
        /*0002*/ 	.short	(.L_40 - .L_39)
.L_39:
        /*0004*/ 	.word	0x00000082


	//----- nvinfo : EIATTR_KPARAM_INFO
	.align		4
.L_40:
        /*0008*/ 	.byte	0x04, 0x17
        /*000a*/ 	.short	(.L_42 - .L_41)
.L_41:
        /*000c*/ 	.word	0x00000000
        /*0010*/ 	.short	0x0005
        /*0012*/ 	.short	0x0028
        /*0014*/ 	.byte	0x00, 0xf0, 0x21, 0x00


	//----- nvinfo : EIATTR_KPARAM_INFO
	.align		4
.L_42:
        /*0018*/ 	.byte	0x04, 0x17
        /*001a*/ 	.short	(.L_44 - .L_43)
.L_43:
        /*001c*/ 	.word	0x00000000
        /*0020*/ 	.short	0x0004
        /*0022*/ 	.short	0x0020
        /*0024*/ 	.byte	0x00, 0xf0, 0x21, 0x00


	//----- nvinfo : EIATTR_KPARAM_INFO
	.align		4
.L_44:
        /*0028*/ 	.byte	0x04, 0x17
        /*002a*/ 	.short	(.L_46 - .L_45)
.L_45:
        /*002c*/ 	.word	0x00000000
        /*0030*/ 	.short	0x0003
        /*0032*/ 	.short	0x0018
        /*0034*/ 	.byte	0x00, 0xf5, 0x21, 0x00


	//----- nvinfo : EIATTR_KPARAM_INFO
	.align		4
.L_46:
        /*0038*/ 	.byte	0x04, 0x17
        /*003a*/ 	.short	(.L_48 - .L_47)
.L_47:
        /*003c*/ 	.word	0x00000000
        /*0040*/ 	.short	0x0002
        /*0042*/ 	.short	0x0010
        /*0044*/ 	.byte	0x00, 0xf5, 0x21, 0x00


	//----- nvinfo : EIATTR_KPARAM_INFO
	.align		4
.L_48:
        /*0048*/ 	.byte	0x04, 0x17
        /*004a*/ 	.short	(.L_50 - .L_49)
.L_49:
        /*004c*/ 	.word	0x00000000
        /*0050*/ 	.short	0x0001
        /*0052*/ 	.short	0x0008
        /*0054*/ 	.byte	0x00, 0xf5, 0x21, 0x00


	//----- nvinfo : EIATTR_KPARAM_INFO
	.align		4
.L_50:
        /*0058*/ 	.byte	0x04, 0x17
        /*005a*/ 	.short	(.L_52 - .L_51)
.L_51:
        /*005c*/ 	.word	0x00000000
        /*0060*/ 	.short	0x0000
        /*0062*/ 	.short	0x0000
        /*0064*/ 	.byte	0x00, 0xf0, 0x21, 0x00


	//----- nvinfo : EIATTR_SPARSE_MMA_MASK
	.align		4
.L_52:
        /*0068*/ 	.byte	0x03, 0x50
        /*006a*/ 	.short	0x0000


	//----- nvinfo : EIATTR_MAXREG_COUNT
	.align		4
        /*006c*/ 	.byte	0x03, 0x1b
        /*006e*/ 	.short	0x00ff


	//----- nvinfo : EIATTR_MERCURY_ISA_VERSION
	.align		4
        /*0070*/ 	.byte	0x03, 0x5f
        /*0072*/ 	.short	0x0101


	//----- nvinfo : EIATTR_VRC_CTA_INIT_COUNT
	.align		4
        /*0074*/ 	.byte	0x02, 0x4a
	.zero		1
	.zero		1


	//----- nvinfo : EIATTR_EXIT_INSTR_OFFSETS
	.align		4
        /*0078*/ 	.byte	0x04, 0x1c
        /*007a*/ 	.short	(.L_54 - .L_53)


	//   ....[0]....
.L_53:
        /*007c*/ 	.word	0x00000080


	//   ....[1]....
        /*0080*/ 	.word	0x000001b0


	//----- nvinfo : EIATTR_CBANK_PARAM_SIZE
	.align		4
.L_54:
        /*0084*/ 	.byte	0x03, 0x19
        /*0086*/ 	.short	0x0030


	//----- nvinfo : EIATTR_PARAM_CBANK
	.align		4
        /*0088*/ 	.byte	0x04, 0x0a
        /*008a*/ 	.short	(.L_56 - .L_55)
	.align		4
.L_55:
        /*008c*/ 	.word	index@(.nv.constant0._ZN4Acts6detail10remapEdgesEmPiS1_PKmmm)
        /*0090*/ 	.short	0x0380
        /*0092*/ 	.short	0x0030


	//----- nvinfo : EIATTR_SW_WAR
	.align		4
.L_56:
        /*0094*/ 	.byte	0x04, 0x36
        /*0096*/ 	.short	(.L_58 - .L_57)
.L_57:
        /*0098*/ 	.word	0x00000008
.L_58:


//--------------------- .nv.info._ZN4Acts6detail8setHitIdEmPm --------------------------
	.section	.nv.info._ZN4Acts6detail8setHitIdEmPm,"",@"SHT_CUDA_INFO"
	.sectionflags	@""
	.align	4


	//----- nvinfo : EIATTR_CUDA_API_VERSION
	.align		4
        /*0000*/ 	.byte	0x04, 0x37
        /*0002*/ 	.short	(.L_60 - .L_59)
.L_59:
        /*0004*/ 	.word	0x00000082


	//----- nvinfo : EIATTR_KPARAM_INFO
	.align		4
.L_60:
        /*0008*/ 	.byte	0x04, 0x17
        /*000a*/ 	.short	(.L_62 - .L_61)
.L_61:
        /*000c*/ 	.word	0x00000000
        /*0010*/ 	.short	0x0001
        /*0012*/ 	.short	0x0008
        /*0014*/ 	.byte	0x00, 0xf5, 0x21, 0x00


	//----- nvinfo : EIATTR_KPARAM_INFO
	.align		4
.L_62:
        /*0018*/ 	.byte	0x04, 0x17
        /*001a*/ 	.short	(.L_64 - .L_63)
.L_63:
        /*001c*/ 	.word	0x00000000
        /*0020*/ 	.short	0x0000
        /*0022*/ 	.short	0x0000
        /*0024*/ 	.byte	0x00, 0xf0, 0x21, 0x00


	//----- nvinfo : EIATTR_SPARSE_MMA_MASK
	.align		4
.L_64:
        /*0028*/ 	.byte	0x03, 0x50
        /*002a*/ 	.short	0x0000


	//----- nvinfo : EIATTR_MAXREG_COUNT
	.align		4
        /*002c*/ 	.byte	0x03, 0x1b
        /*002e*/ 	.short	0x00ff


	//----- nvinfo : EIATTR_MERCURY_ISA_VERSION
	.align		4
        /*0030*/ 	.byte	0x03, 0x5f
        /*0032*/ 	.short	0x0101


	//----- nvinfo : EIATTR_VRC_CTA_INIT_COUNT
	.align		4
        /*0034*/ 	.byte	0x02, 0x4a
	.zero		1
	.zero		1


	//----- nvinfo : EIATTR_EXIT_INSTR_OFFSETS
	.align		4
        /*0038*/ 	.byte	0x04, 0x1c
        /*003a*/ 	.short	(.L_66 - .L_65)


	//   ....[0]....
.L_65:
        /*003c*/ 	.word	0x00000080


	//   ....[1]....
        /*0040*/ 	.word	0x000000f0


	//----- nvinfo : EIATTR_CBANK_PARAM_SIZE
	.align		4
.L_66:
        /*0044*/ 	.byte	0x03, 0x19
        /*0046*/ 	.short	0x0010


	//----- nvinfo : EIATTR_PARAM_CBANK
	.align		4
        /*0048*/ 	.byte	0x04, 0x0a
        /*004a*/ 	.short	(.L_68 - .L_67)
	.align		4
.L_67:
        /*004c*/ 	.word	index@(.nv.constant0._ZN4Acts6detail8setHitIdEmPm)
        /*0050*/ 	.short	0x0380
        /*0052*/ 	.short	0x0010


	//----- nvinfo : EIATTR_SW_WAR
	.align		4
.L_68:
        /*0054*/ 	.byte	0x04, 0x36
        /*0056*/ 	.short	(.L_70 - .L_69)
.L_69:
        /*0058*/ 	.word	0x00000008
.L_70:


//--------------------- .nv.info._ZN4Acts6detail14cudaPrintArrayEPmi --------------------------
	.section	.nv.info._ZN4Acts6detail14cudaPrintArrayEPmi,"",@"SHT_CUDA_INFO"
	.sectionflags	@""
	.align	4


	//----- nvinfo : EIATTR_CUDA_API_VERSION
	.align		4
        /*0000*/ 	.byte	0x04, 0x37
        /*0002*/ 	.short	(.L_72 - .L_71)
.L_71:
        /*0004*/ 	.word	0x00000082


	//----- nvinfo : EIATTR_KPARAM_INFO
	.align		4
.L_72:
        /*0008*/ 	.byte	0x04, 0x17
        /*000a*/ 	.short	(.L_74 - .L_73)
.L_73:
        /*000c*/ 	.word	0x00000000
        /*0010*/ 	.short	0x0001
        /*0012*/ 	.short	0x0008
        /*0014*/ 	.byte	0x00, 0xf0, 0x11, 0x00


	//----- nvinfo : EIATTR_KPARAM_INFO
	.align		4
.L_74:
        /*0018*/ 	.byte	0x04, 0x17
        /*001a*/ 	.short	(.L_76 - .L_75)
.L_75:
        /*001c*/ 	.word	0x00000000
        /*0020*/ 	.short	0x0000
        /*0022*/ 	.short	0x0000
        /*0024*/ 	.byte	0x00, 0xf5, 0x21, 0x00


	//----- nvinfo : EIATTR_SPARSE_MMA_MASK
	.align		4
.L_76:
        /*0028*/ 	.byte	0x03, 0x50
        /*002a*/ 	.short	0x0000


	//----- nvinfo : EIATTR_MAXREG_COUNT
	.align		4
        /*002c*/ 	.byte	0x03, 0x1b
        /*002e*/ 	.short	0x00ff


	//----- nvinfo : EIATTR_EXTERNS
	.align		4
        /*0030*/ 	.byte	0x04, 0x0f
        /*0032*/ 	.short	(.L_78 - .L_77)


	//   ....[0]....
	.align		4
.L_77:
        /*0034*/ 	.word	index@(vprintf)


	//----- nvinfo : EIATTR_MERCURY_ISA_VERSION
	.align		4
.L_78:
        /*0038*/ 	.byte	0x03, 0x5f
        /*003a*/ 	.short	0x0101


	//----- nvinfo : EIATTR_VRC_CTA_INIT_COUNT
	.align		4
        /*003c*/ 	.byte	0x02, 0x4a
	.zero		1
	.zero		1


	//----- nvinfo : EIATTR_SYSCALL_OFFSETS
	.align		4
        /*0040*/ 	.byte	0x04, 0x46
        /*0042*/ 	.short	(.L_80 - .L_79)


	//   ....[0]....
.L_79:
        /*0044*/ 	.word	0x00000230


	//   ....[1]....
        /*0048*/ 	.word	0x000002d0


	//   ....[2]....
        /*004c*/ 	.word	0x00000370


	//   ....[3]....
        /*0050*/ 	.word	0x00000410


	//   ....[4]....
        /*0054*/ 	.word	0x000004b0


	//   ....[5]....
        /*0058*/ 	.word	0x00000550


	//   ....[6]....
        /*005c*/ 	.word	0x000005f0


	//   ....[7]....
        /*0060*/ 	.word	0x00000690


	//   ....[8]....
        /*0064*/ 	.word	0x00000730


	//   ....[9]....
        /*0068*/ 	.word	0x000007d0


	//   ....[10]....
        /*006c*/ 	.word	0x00000870


	//   ....[11]....
        /*0070*/ 	.word	0x00000910


	//   ....[12]....
        /*0074*/ 	.word	0x000009b0


	//   ....[13]....
        /*0078*/ 	.word	0x00000a50


	//   ....[14]....
        /*007c*/ 	.word	0x00000af0


	//   ....[15]....
        /*0080*/ 	.word	0x00000b90


	//   ....[16]....
        /*0084*/ 	.word	0x00000d10


	//   ....[17]....
        /*0088*/ 	.word	0x00000db0


	//   ....[18]....
        /*008c*/ 	.word	0x00000e50


	//   ....[19]....
        /*0090*/ 	.word	0x00000ef0


	//   ....[20]....
        /*0094*/ 	.word	0x00000f90


	//   ....[21]....
        /*0098*/ 	.word	0x00001030


	//   ....[22]....
        /*009c*/ 	.word	0x000010d0


	//   ....[23]....
        /*00a0*/ 	.word	0x00001170


	//   ....[24]....
        /*00a4*/ 	.word	0x000012b0


	//   ....[25]....
        /*00a8*/ 	.word	0x00001350


	//   ....[26]....
        /*00ac*/ 	.word	0x000013f0


	//   ....[27]....
        /*00b0*/ 	.word	0x00001490


	//   ....[28]....
        /*00b4*/ 	.word	0x000015f0


	//----- nvinfo : EIATTR_EXIT_INSTR_OFFSETS
	.align		4
.L_80:
        /*00b8*/ 	.byte	0x04, 0x1c
        /*00ba*/ 	.short	(.L_82 - .L_81)


	//   ....[0]....
.L_81:
        /*00bc*/ 	.word	0x00000070


	//   ....[1]....
        /*00c0*/ 	.word	0x00000c00


	//   ....[2]....
        /*00c4*/ 	.word	0x000011a0


	//   ....[3]....
        /*00c8*/ 	.word	0x000014c0


	//   ....[4]....
        /*00cc*/ 	.word	0x00001640


	//----- nvinfo : EIATTR_CRS_STACK_SIZE
	.align		4
.L_82:
        /*00d0*/ 	.byte	0x04, 0x1e
        /*00d2*/ 	.short	(.L_84 - .L_83)
.L_83:
        /*00d4*/ 	.word	0x00000000


	//----- nvinfo : EIATTR_CBANK_PARAM_SIZE
	.align		4
.L_84:
        /*00d8*/ 	.byte	0x03, 0x19
        /*00da*/ 	.short	0x000c


	//----- nvinfo : EIATTR_PARAM_CBANK
	.align		4
        /*00dc*/ 	.byte	0x04, 0x0a
        /*00de*/ 	.short	(.L_86 - .L_85)
	.align		4
.L_85:
        /*00e0*/ 	.word	index@(.nv.constant0._ZN4Acts6detail14cudaPrintArrayEPmi)
        /*00e4*/ 	.short	0x0380
        /*00e6*/ 	.short	0x000c


	//----- nvinfo : EIATTR_SW_WAR
	.align		4
.L_86:
        /*00e8*/ 	.byte	0x04, 0x36
        /*00ea*/ 	.short	(.L_88 - .L_87)
.L_87:
        /*00ec*/ 	.word	0x00000008
.L_88:


//--------------------- .nv.info._ZN4Acts6detail14cudaprintArrayEPfi --------------------------
	.section	.nv.info._ZN4Acts6detail14cudaprintArrayEPfi,"",@"SHT_CUDA_INFO"
	.sectionflags	@""
	.align	4


	//----- nvinfo : EIATTR_CUDA_API_VERSION
	.align		4
        /*0000*/ 	.byte	0x04, 0x37
        /*0002*/ 	.short	(.L_90 - .L_89)
.L_89:
        /*0004*/ 	.word	0x00000082


	//----- nvinfo : EIATTR_KPARAM_INFO
	.align		4
.L_90:
        /*0008*/ 	.byte	0x04, 0x17
        /*000a*/ 	.short	(.L_92 - .L_91)
.L_91:
        /*000c*/ 	.word	0x00000000
        /*0010*/ 	.short	0x0001
        /*0012*/ 	.short	0x0008
        /*0014*/ 	.byte	0x00, 0xf0, 0x11, 0x00


	//----- nvinfo : EIATTR_KPARAM_INFO
	.align		4
.L_92:
        /*0018*/ 	.byte	0x04, 0x17
        /*001a*/ 	.short	(.L_94 - .L_93)
.L_93:
        /*001c*/ 	.word	0x00000000
        /*0020*/ 	.short	0x0000
        /*0022*/ 	.short	0x0000
        /*0024*/ 	.byte	0x00, 0xf5, 0x21, 0x00


	//----- nvinfo : EIATTR_SPARSE_MMA_MASK
	.align		4
.L_94:
        /*0028*/ 	.byte	0x03, 0x50
        /*002a*/ 	.short	0x0000


	//----- nvinfo : EIATTR_MAXREG_COUNT
	.align		4
        /*002c*/ 	.byte	0x03, 0x1b
        /*002e*/ 	.short	0x00ff


	//----- nvinfo : EIATTR_EXTERNS
	.align		4
        /*0030*/ 	.byte	0x04, 0x0f
        /*0032*/ 	.short	(.L_96 - .L_95)


	//   ....[0]....
	.align		4
.L_95:
        /*0034*/ 	.word	index@(vprintf)


	//----- nvinfo : EIATTR_MERCURY_ISA_VERSION
	.align		4
.L_96:
        /*0038*/ 	.byte	0x03, 0x5f
        /*003a*/ 	.short	0x0101


	//----- nvinfo : EIATTR_VRC_CTA_INIT_COUNT
	.align		4
        /*003c*/ 	.byte	0x02, 0x4a
	.zero		1
	.zero		1


	//----- nvinfo : EIATTR_SYSCALL_OFFSETS
	.align		4
        /*0040*/ 	.byte	0x04, 0x46
        /*0042*/ 	.short	(.L_98 - .L_97)


	//   ....[0]....
.L_97:
        /*0044*/ 	.word	0x00000240


	//   ....[1]....
        /*0048*/ 	.word	0x000002f0


	//   ....[2]....
        /*004c*/ 	.word	0x000003a0


	//   ....[3]....
        /*0050*/ 	.word	0x00000450


	//   ....[4]....
        /*0054*/ 	.word	0x00000500


	//   ....[5]....
        /*0058*/ 	.word	0x000005b0


	//   ....[6]....
        /*005c*/ 	.word	0x00000660


	//   ....[7]....
        /*0060*/ 	.word	0x00000710


	//   ....[8]....
        /*0064*/ 	.word	0x000007c0


	//   ....[9]....
        /*0068*/ 	.word	0x00000870


	//   ....[10]....
        /*006c*/ 	.word	0x00000920


	//   ....[11]....
        /*0070*/ 	.word	0x000009d0


	//   ....[12]....
        /*0074*/ 	.word	0x00000a80


	//   ....[13]....
        /*0078*/ 	.word	0x00000b30


	//   ....[14]....
        /*007c*/ 	.word	0x00000be0


	//   ....[15]....
        /*0080*/ 	.word	0x00000c90


	//   ....[16]....
        /*0084*/ 	.word	0x00000e20


	//   ....[17]....
        /*0088*/ 	.word	0x00000ed0


	//   ....[18]....
        /*008c*/ 	.word	0x00000f80


	//   ....[19]....
        /*0090*/ 	.word	0x00001030


	//   ....[20]....
        /*0094*/ 	.word	0x000010e0


	//   ....[21]....
        /*0098*/ 	.word	0x00001190


	//   ....[22]....
        /*009c*/ 	.word	0x00001240


	//   ....[23]....
        /*00a0*/ 	.word	0x000012f0


	//   ....[24]....
        /*00a4*/ 	.word	0x00001440


	//   ....[25]....
        /*00a8*/ 	.word	0x000014f0


	//   ....[26]....
        /*00ac*/ 	.word	0x000015a0


	//   ....[27]....
        /*00b0*/ 	.word	0x00001650


	//   ....[28]....
        /*00b4*/ 	.word	0x000017a0


	//----- nvinfo : EIATTR_EXIT_INSTR_OFFSETS
	.align		4
.L_98:
        /*00b8*/ 	.byte	0x04, 0x1c
        /*00ba*/ 	.short	(.L_100 - .L_99)


	//   ....[0]....
.L_99:
        /*00bc*/ 	.word	0x00000070


	//   ....[1]....
        /*00c0*/ 	.word	0x00000d00


	//   ....[2]....
        /*00c4*/ 	.word	0x00001320


	//   ....[3]....
        /*00c8*/ 	.word	0x00001680


	//   ....[4]....
        /*00cc*/ 	.word	0x000017f0


	//----- nvinfo : EIATTR_CRS_STACK_SIZE
	.align		4
.L_100:
        /*00d0*/ 	.byte	0x04, 0x1e
        /*00d2*/ 	.short	(.L_102 - .L_101)
.L_101:
        /*00d4*/ 	.word	0x00000000


	//----- nvinfo : EIATTR_CBANK_PARAM_SIZE
	.align		4
.L_102:
        /*00d8*/ 	.byte	0x03, 0x19
        /*00da*/ 	.short	0x000c


	//----- nvinfo : EIATTR_PARAM_CBANK
	.align		4
        /*00dc*/ 	.byte	0x04, 0x0a
        /*00de*/ 	.short	(.L_104 - .L_103)
	.align		4
.L_103:
        /*00e0*/ 	.word	index@(.nv.constant0._ZN4Acts6detail14cudaprintArrayEPfi)
        /*00e4*/ 	.short	0x0380
        /*00e6*/ 	.short	0x000c


	//----- nvinfo : EIATTR_SW_WAR
	.align		4
.L_104:
        /*00e8*/ 	.byte	0x04, 0x36
        /*00ea*/ 	.short	(.L_106 - .L_105)
.L_105:
        /*00ec*/ 	.word	0x00000008
.L_106:


//--------------------- .nv.info._ZN4Acts6detail14cudaPrintArrayEPii --------------------------
	.section	.nv.info._ZN4Acts6detail14cudaPrintArrayEPii,"",@"SHT_CUDA_INFO"
	.sectionflags	@""
	.align	4


	//----- nvinfo : EIATTR_CUDA_API_VERSION
	.align		4
        /*0000*/ 	.byte	0x04, 0x37
        /*0002*/ 	.short	(.L_108 - .L_107)
.L_107:
        /*0004*/ 	.word	0x00000082


	//----- nvinfo : EIATTR_KPARAM_INFO
	.align		4
.L_108:
        /*0008*/ 	.byte	0x04, 0x17
        /*000a*/ 	.short	(.L_110 - .L_109)
.L_109:
        /*000c*/ 	.word	0x00000000
        /*0010*/ 	.short	0x0001
        /*0012*/ 	.short	0x0008
        /*0014*/ 	.byte	0x00, 0xf0, 0x11, 0x00


	//----- nvinfo : EIATTR_KPARAM_INFO
	.align		4
.L_110:
        /*0018*/ 	.byte	0x04, 0x17
        /*001a*/ 	.short	(.L_112 - .L_111)
.L_111:
        /*001c*/ 	.word	0x00000000
        /*0020*/ 	.short	0x0000
        /*0022*/ 	.short	0x0000
        /*0024*/ 	.byte	0x00, 0xf5, 0x21, 0x00


	//----- nvinfo : EIATTR_SPARSE_MMA_MASK
	.align		4
.L_112:
        /*0028*/ 	.byte	0x03, 0x50
        /*002a*/ 	.short	0x0000


	//----- nvinfo : EIATTR_MAXREG_COUNT
	.align		4
        /*002c*/ 	.byte	0x03, 0x1b
        /*002e*/ 	.short	0x00ff


	//----- nvinfo : EIATTR_EXTERNS
	.align		4
        /*0030*/ 	.byte	0x04, 0x0f
        /*0032*/ 	.short	(.L_114 - .L_113)


	//   ....[0]....
	.align		4
.L_113:
        /*0034*/ 	.word	index@(vprintf)


	//----- nvinfo : EIATTR_MERCURY_ISA_VERSION
	.align		4
.L_114:
        /*0038*/ 	.byte	0x03, 0x5f
        /*003a*/ 	.short	0x0101


	//----- nvinfo : EIATTR_VRC_CTA_INIT_COUNT
	.align		4
        /*003c*/ 	.byte	0x02, 0x4a
	.zero		1
	.zero		1


	//----- nvinfo : EIATTR_SYSCALL_OFFSETS
	.align		4
        /*0040*/ 	.byte	0x04, 0x46
        /*0042*/ 	.short	(.L_116 - .L_115)


	//   ....[0]....
.L_115:
        /*0044*/ 	.word	0x00000230


	//   ....[1]....
        /*0048*/ 	.word	0x000002d0


	//   ....[2]....
        /*004c*/ 	.word	0x00000370


	//   ....[3]....
        /*0050*/ 	.word	0x00000410


	//   ....[4]....
        /*0054*/ 	.word	0x000004b0


	//   ....[5]....
        /*0058*/ 	.word	0x00000550


	//   ....[6]....
        /*005c*/ 	.word	0x000005f0


	//   ....[7]....
        /*0060*/ 	.word	0x00000690


	//   ....[8]....
        /*0064*/ 	.word	0x00000730


	//   ....[9]....
        /*0068*/ 	.word	0x000007d0


	//   ....[10]....
        /*006c*/ 	.word	0x00000870


	//   ....[11]....
        /*0070*/ 	.word	0x00000910


	//   ....[12]....
        /*0074*/ 	.word	0x000009b0


	//   ....[13]....
        /*0078*/ 	.word	0x00000a50


	//   ....[14]....
        /*007c*/ 	.word	0x00000af0


	//   ....[15]....
        /*0080*/ 	.word	0x00000b90


	//   ....[16]....
        /*0084*/ 	.word	0x00000d10


	//   ....[17]....
        /*0088*/ 	.word	0x00000db0


	//   ....[18]....
        /*008c*/ 	.word	0x00000e50


	//   ....[19]....
        /*0090*/ 	.word	0x00000ef0


	//   ....[20]....
        /*0094*/ 	.word	0x00000f90


	//   ....[21]....
        /*0098*/ 	.word	0x00001030


	//   ....[22]....
        /*009c*/ 	.word	0x000010d0


	//   ....[23]....
        /*00a0*/ 	.word	0x00001170


	//   ....[24]....
        /*00a4*/ 	.word	0x000012b0


	//   ....[25]....
        /*00a8*/ 	.word	0x00001350


	//   ....[26]....
        /*00ac*/ 	.word	0x000013f0


	//   ....[27]....
        /*00b0*/ 	.word	0x00001490


	//   ....[28]....
        /*00b4*/ 	.word	0x000015f0


	//----- nvinfo : EIATTR_EXIT_INSTR_OFFSETS
	.align		4
.L_116:
        /*00b8*/ 	.byte	0x04, 0x1c
        /*00ba*/ 	.short	(.L_118 - .L_117)


	//   ....[0]....
.L_117:
        /*00bc*/ 	.word	0x00000070


	//   ....[1]....
        /*00c0*/ 	.word	0x00000c00


	//   ....[2]....
        /*00c4*/ 	.word	0x000011a0


	//   ....[3]....
        /*00c8*/ 	.word	0x000014c0


	//   ....[4]....
        /*00cc*/ 	.word	0x00001640


	//----- nvinfo : EIATTR_CRS_STACK_SIZE
	.align		4
.L_118:
        /*00d0*/ 	.byte	0x04, 0x1e
        /*00d2*/ 	.short	(.L_120 - .L_119)
.L_119:
        /*00d4*/ 	.word	0x00000000


	//----- nvinfo : EIATTR_CBANK_PARAM_SIZE
	.align		4
.L_120:
        /*00d8*/ 	.byte	0x03, 0x19
        /*00da*/ 	.short	0x000c


	//----- nvinfo : EIATTR_PARAM_CBANK
	.align		4
        /*00dc*/ 	.byte	0x04, 0x0a
        /*00de*/ 	.short	(.L_122 - .L_121)
	.align		4
.L_121:
        /*00e0*/ 	.word	index@(.nv.constant0._ZN4Acts6detail14cudaPrintArrayEPii)
        /*00e4*/ 	.short	0x0380
        /*00e6*/ 	.short	0x000c


	//----- nvinfo : EIATTR_SW_WAR
	.align		4
.L_122:
        /*00e8*/ 	.byte	0x04, 0x36
        /*00ea*/ 	.short	(.L_124 - .L_123)
.L_123:
        /*00ec*/ 	.word	0x00000008
.L_124:


//--------------------- .nv.info._ZN4Acts6detail14cudaPrintArrayEPbi --------------------------
	.section	.nv.info._ZN4Acts6detail14cudaPrintArrayEPbi,"",@"SHT_CUDA_INFO"
	.sectionflags	@""
	.align	4


	//----- nvinfo : EIATTR_CUDA_API_VERSION
	.align		4
        /*0000*/ 	.byte	0x04, 0x37
        /*0002*/ 	.short	(.L_126 - .L_125)
.L_125:
        /*0004*/ 	.word	0x00000082


	//----- nvinfo : EIATTR_KPARAM_INFO
	.align		4
.L_126:
        /*0008*/ 	.byte	0x04, 0x17
        /*000a*/ 	.short	(.L_128 - .L_127)
.L_127:
        /*000c*/ 	.word	0x00000000
        /*0010*/ 	.short	0x0001
        /*0012*/ 	.short	0x0008
        /*0014*/ 	.byte	0x00, 0xf0, 0x11, 0x00


	//----- nvinfo : EIATTR_KPARAM_INFO
	.align		4
.L_128:
        /*0018*/ 	.byte	0x04, 0x17
        /*001a*/ 	.short	(.L_130 - .L_129)
.L_129:
        /*001c*/ 	.word	0x00000000
        /*0020*/ 	.short	0x0000
        /*0022*/ 	.short	0x0000
        /*0024*/ 	.byte	0x00, 0xf5, 0x21, 0x00


	//----- nvinfo : EIATTR_SPARSE_MMA_MASK
	.align		4
.L_130:
        /*0028*/ 	.byte	0x03, 0x50
        /*002a*/ 	.short	0x0000


	//----- nvinfo : EIATTR_MAXREG_COUNT
	.align		4
        /*002c*/ 	.byte	0x03, 0x1b
        /*002e*/ 	.short	0x00ff


	//----- nvinfo : EIATTR_EXTERNS
	.align		4
        /*0030*/ 	.byte	0x04, 0x0f
        /*0032*/ 	.short	(.L_132 - .L_131)


	//   ....[0]....
	.align		4
.L_131:
        /*0034*/ 	.word	index@(vprintf)


	//----- nvinfo : EIATTR_MERCURY_ISA_VERSION
	.align		4
.L_132:
        /*0038*/ 	.byte	0x03, 0x5f
        /*003a*/ 	.short	0x0101


	//----- nvinfo : EIATTR_VRC_CTA_INIT_COUNT
	.align		4
        /*003c*/ 	.byte	0x02, 0x4a
	.zero		1
	.zero		1


	//----- nvinfo : EIATTR_SYSCALL_OFFSETS
	.align		4
        /*0040*/ 	.byte	0x04, 0x46
        /*0042*/ 	.short	(.L_134 - .L_133)


	//   ....[0]....
.L_133:
        /*0044*/ 	.word	0x00000230


	//   ....[1]....
        /*0048*/ 	.word	0x000002d0


	//   ....[2]....
        /*004c*/ 	.word	0x00000370


	//   ....[3]....
        /*0050*/ 	.word	0x00000410


	//   ....[4]....
        /*0054*/ 	.word	0x000004b0


	//   ....[5]....
        /*0058*/ 	.word	0x00000550


	//   ....[6]....
        /*005c*/ 	.word	0x000005f0


	//   ....[7]....
        /*0060*/ 	.word	0x00000690


	//   ....[8]....
        /*0064*/ 	.word	0x00000730


	//   ....[9]....
        /*0068*/ 	.word	0x000007d0


	//   ....[10]....
        /*006c*/ 	.word	0x00000870


	//   ....[11]....
        /*0070*/ 	.word	0x00000910


	//   ....[12]....
        /*0074*/ 	.word	0x000009b0


	//   ....[13]....
        /*0078*/ 	.word	0x00000a50


	//   ....[14]....
        /*007c*/ 	.word	0x00000af0


	//   ....[15]....
        /*0080*/ 	.word	0x00000b90


	//   ....[16]....
        /*0084*/ 	.word	0x00000d20


	//   ....[17]....
        /*0088*/ 	.word	0x00000dc0


	//   ....[18]....
        /*008c*/ 	.word	0x00000e60


	//   ....[19]....
        /*0090*/ 	.word	0x00000f00


	//   ....[20]....
        /*0094*/ 	.word	0x00000fa0


	//   ....[21]....
        /*0098*/ 	.word	0x00001040


	//   ....[22]....
        /*009c*/ 	.word	0x000010e0


	//   ....[23]....
        /*00a0*/ 	.word	0x00001180


	//   ....[24]....
        /*00a4*/ 	.word	0x000012d0


	//   ....[25]....
        /*00a8*/ 	.word	0x00001370


	//   ....[26]....
        /*00ac*/ 	.word	0x00001410


	//   ....[27]....
        /*00b0*/ 	.word	0x000014b0


	//   ....[28]....
        /*00b4*/ 	.word	0x00001620


	//----- nvinfo : EIATTR_EXIT_INSTR_OFFSETS
	.align		4
.L_134:
        /*00b8*/ 	.byte	0x04, 0x1c
        /*00ba*/ 	.short	(.L_136 - .L_135)


	//   ....[0]....
.L_135:
        /*00bc*/ 	.word	0x00000070


	//   ....[1]....
        /*00c0*/ 	.word	0x00000c00


	//   ....[2]....
        /*00c4*/ 	.word	0x000011b0


	//   ....[3]....
        /*00c8*/ 	.word	0x000014e0


	//   ....[4]....
        /*00cc*/ 	.word	0x00001670


	//----- nvinfo : EIATTR_CRS_STACK_SIZE
	.align		4
.L_136:
        /*00d0*/ 	.byte	0x04, 0x1e
        /*00d2*/ 	.short	(.L_138 - .L_137)
.L_137:
        /*00d4*/ 	.word	0x00000000


	//----- nvinfo : EIATTR_CBANK_PARAM_SIZE
	.align		4
.L_138:
        /*00d8*/ 	.byte	0x03, 0x19
        /*00da*/ 	.short	0x000c


	//----- nvinfo : EIATTR_PARAM_CBANK
	.align		4
        /*00dc*/ 	.byte	0x04, 0x0a
        /*00de*/ 	.short	(.L_140 - .L_139)
	.align		4
.L_139:
        /*00e0*/ 	.word	index@(.nv.constant0._ZN4Acts6detail14cudaPrintArrayEPbi)
        /*00e4*/ 	.short	0x0380
        /*00e6*/ 	.short	0x000c


	//----- nvinfo : EIATTR_SW_WAR
	.align		4
.L_140:
        /*00e8*/ 	.byte	0x04, 0x36
        /*00ea*/ 	.short	(.L_142 - .L_141)
.L_141:
        /*00ec*/ 	.word	0x00000008
.L_142:


//--------------------- .nv.callgraph             --------------------------
	.section	.nv.callgraph,"",@"SHT_CUDA_CALLGRAPH"
	.align	4
	.sectionentsize	8
	.align		4
        /*0000*/ 	.word	0x00000000
	.align		4
        /*0004*/ 	.word	0xffffffff
	.align		4
        /*0008*/ 	.word	index@(_ZN4Acts6detail14cudaPrintArrayEPmi)
	.align		4
        /*000c*/ 	.word	index@(vprintf)
	.align		4
        /*0010*/ 	.word	index@(_ZN4Acts6detail14cudaprintArrayEPfi)
	.align		4
        /*0014*/ 	.word	index@(vprintf)
	.align		4
        /*0018*/ 	.word	index@(_ZN4Acts6detail14cudaPrintArrayEPii)
	.align		4
        /*001c*/ 	.word	index@(vprintf)
	.align		4
        /*0020*/ 	.word	index@(_ZN4Acts6detail14cudaPrintArrayEPbi)
	.align		4
        /*0024*/ 	.word	index@(vprintf)
	.align		4
        /*0028*/ 	.word	0x00000000
	.align		4
        /*002c*/ 	.word	0xfffffffe
	.align		4
        /*0030*/ 	.word	0x00000000
	.align		4
        /*0034*/ 	.word	0xfffffffd
	.align		4
        /*0038*/ 	.word	0x00000000
	.align		4
        /*003c*/ 	.word	0xfffffffc


//--------------------- .nv.constant4             --------------------------
	.section	.nv.constant4,"a",@progbits
	.align	8
	.align		8
.nv.constant4:
        /*0000*/ 	.dword	$str
	.align		8
        /*0008*/ 	.dword	$str$1
	.align		8
        /*0010*/ 	.dword	$str$2
	.align		8
        /*0018*/ 	.dword	vprintf


//--------------------- .text._ZN4Acts6detail10remapEdgesEmPiS1_PKmmm --------------------------
	.section	.text._ZN4Acts6detail10remapEdgesEmPiS1_PKmmm,"ax",@progbits
	.align	128
        .global         _ZN4Acts6detail10remapEdgesEmPiS1_PKmmm
        .type           _ZN4Acts6detail10remapEdgesEmPiS1_PKmmm,@function
        .size           _ZN4Acts6detail10remapEdgesEmPiS1_PKmmm,(.L_x_142 - _ZN4Acts6detail10remapEdgesEmPiS1_PKmmm)
        .other          _ZN4Acts6detail10remapEdgesEmPiS1_PKmmm,@"STO_CUDA_ENTRY STV_DEFAULT"
_ZN4Acts6detail10remapEdgesEmPiS1_PKmmm:
.text._ZN4Acts6detail10remapEdgesEmPiS1_PKmmm:
[----:B------:R-:W-:Y:S01]  /*0000*/  LDC R1, c[0x0][0x37c] ;  /* 0x0000df00ff017b82 */ /* 0x000fe20000000800 */
[----:B------:R-:W0:Y:S07]  /*0010*/  S2R R3, SR_TID.X ;  /* 0x0000000000037919 */ /* 0x000e2e0000002100 */
[----:B------:R-:W0:Y:S01]  /*0020*/  S2UR UR4, SR_CTAID.X ;  /* 0x00000000000479c3 */ /* 0x000e220000002500 */
[----:B------:R-:W1:Y:S07]  /*0030*/  LDCU.64 UR6, c[0x0][0x380] ;  /* 0x00007000ff0677ac */ /* 0x000e6e0008000a00 */
[----:B------:R-:W0:Y:S02]  /*0040*/  LDC R0, c[0x0][0x360] ;  /* 0x0000d800ff007b82 */ /* 0x000e240000000800 */
[----:B0-----:R-:W-:-:S05]  /*0050*/  IMAD R0, R0, UR4, R3 ;  /* 0x0000000400007c24 */ /* 0x001fca000f8e0203 */
[----:B-1----:R-:W-:-:S04]  /*0060*/  ISETP.GE.U32.AND P0, PT, R0, UR6, PT ;  /* 0x0000000600007c0c */ /* 0x002fc8000bf06070 */
[----:B------:R-:W-:-:S13]  /*0070*/  ISETP.GE.U32.AND.EX P0, PT, RZ, UR7, PT, P0 ;  /* 0x00000007ff007c0c */ /* 0x000fda000bf06100 */
[----:B------:R-:W-:Y:S05]  /*0080*/  @P0 EXIT ;  /* 0x000000000000094d */ /* 0x000fea0003800000 */
[----:B------:R-:W0:Y:S01]  /*0090*/  LDCU.64 UR6, c[0x0][0x388] ;  /* 0x00007100ff0677ac */ /* 0x000e220008000a00 */
[----:B------:R-:W-:Y:S01]  /*00a0*/  IMAD.SHL.U32 R6, R0, 0x4, RZ ;  /* 0x0000000400067824 */ /* 0x000fe200078e00ff */
[----:B------:R-:W-:Y:S01]  /*00b0*/  SHF.R.U32.HI R0, RZ, 0x1e, R0 ;  /* 0x0000001eff007819 */ /* 0x000fe20000011600 */
[----:B------:R-:W1:Y:S01]  /*00c0*/  LDC.64 R8, c[0x0][0x398] ;  /* 0x0000e600ff087b82 */ /* 0x000e620000000a00 */
[----:B------:R-:W2:Y:S02]  /*00d0*/  LDCU.64 UR4, c[0x0][0x358] ;  /* 0x00006b00ff0477ac */ /* 0x000ea40008000a00 */
[----:B0-----:R-:W-:-:S04]  /*00e0*/  IADD3 R2, P0, PT, R6, UR6, RZ ;  /* 0x0000000606027c10 */ /* 0x001fc8000ff1e0ff */
[----:B------:R-:W-:Y:S01]  /*00f0*/  IADD3.X R3, PT, PT, R0, UR7, RZ, P0, !PT ;  /* 0x0000000700037c10 */ /* 0x000fe200087fe4ff */
[----:B------:R-:W0:Y:S04]  /*0100*/  LDCU.64 UR6, c[0x0][0x390] ;  /* 0x00007200ff0677ac */ /* 0x000e280008000a00 */
[----:B--2---:R-:W1:Y:S02]  /*0110*/  LDG.E R5, desc[UR4][R2.64] ;  /* 0x0000000402057981 */ /* 0x004e64000c1e1900 */
[----:B-1----:R-:W-:-:S06]  /*0120*/  IMAD.WIDE R4, R5, 0x8, R8 ;  /* 0x0000000805047825 */ /* 0x002fcc00078e0208 */
[----:B------:R-:W2:Y:S01]  /*0130*/  LDG.E R5, desc[UR4][R4.64] ;  /* 0x0000000404057981 */ /* 0x000ea2000c1e1900 */
[----:B0-----:R-:W-:-:S04]  /*0140*/  IADD3 R6, P0, PT, R6, UR6, RZ ;  /* 0x0000000606067c10 */ /* 0x001fc8000ff1e0ff */
[----:B------:R-:W-:Y:S01]  /*0150*/  IADD3.X R7, PT, PT, R0, UR7, RZ, P0, !PT ;  /* 0x0000000700077c10 */ /* 0x000fe200087fe4ff */
[----:B--2---:R-:W-:Y:S04]  /*0160*/  STG.E desc[UR4][R2.64], R5 ;  /* 0x0000000502007986 */ /* 0x004fe8000c101904 */
[----:B------:R-:W2:Y:S02]  /*0170*/  LDG.E R11, desc[UR4][R6.64] ;  /* 0x00000004060b7981 */ /* 0x000ea4000c1e1900 */
[----:B--2---:R-:W-:-:S06]  /*0180*/  IMAD.WIDE R8, R11, 0x8, R8 ;  /* 0x000000080b087825 */ /* 0x004fcc00078e0208 */
[----:B------:R-:W2:Y:S04]  /*0190*/  LDG.E R9, desc[UR4][R8.64] ;  /* 0x0000000408097981 */ /* 0x000ea8000c1e1900 */
[----:B--2---:R-:W-:Y:S01]  /*01a0*/  STG.E desc[UR4][R6.64], R9 ;  /* 0x0000000906007986 */ /* 0x004fe2000c101904 */
[----:B------:R-:W-:Y:S05]  /*01b0*/  EXIT ;  /* 0x000000000000794d */ /* 0x000fea0003800000 */
.L_x_0:
[----:B------:R-:W-:-:S00]  /*01c0*/  BRA `(.L_x_0) ;  /* 0xfffffffc00fc7947 */ /* 0x000fc0000383ffff */
[----:B------:R-:W-:-:S00]  /*01d0*/  NOP ;  /* 0x0000000000007918 */ /* 0x000fc00000000000 */
        /* <DEDUP_REMOVED lines=10> */
.L_x_142:


//--------------------- .text._ZN4Acts6detail8setHitIdEmPm --------------------------
	.section	.text._ZN4Acts6detail8setHitIdEmPm,"ax",@progbits
	.align	128
        .global         _ZN4Acts6detail8setHitIdEmPm
        .type           _ZN4Acts6detail8setHitIdEmPm,@function
        .size           _ZN4Acts6detail8setHitIdEmPm,(.L_x_143 - _ZN4Acts6detail8setHitIdEmPm)
        .other          _ZN4Acts6detail8setHitIdEmPm,@"STO_CUDA_ENTRY STV_DEFAULT"
_ZN4Acts6detail8setHitIdEmPm:
.text._ZN4Acts6detail8setHitIdEmPm:
        /* <DEDUP_REMOVED lines=10> */
[----:B------:R-:W-:Y:S01]  /*00a0*/  IMAD.MOV.U32 R3, RZ, RZ, RZ ;  /* 0x000000ffff037224 */ /* 0x000fe200078e00ff */
[----:B------:R-:W1:Y:S01]  /*00b0*/  LDCU.64 UR4, c[0x0][0x358] ;  /* 0x00006b00ff0477ac */ /* 0x000e620008000a00 */
[----:B0-----:R-:W-:-:S04]  /*00c0*/  LEA R4, P0, R2, UR6, 0x3 ;  /* 0x0000000602047c11 */ /* 0x001fc8000f8018ff */
[----:B------:R-:W-:-:S05]  /*00d0*/  LEA.HI.X R5, R2, UR7, RZ, 0x3, P0 ;  /* 0x0000000702057c11 */ /* 0x000fca00080f1cff */
[----:B-1----:R-:W-:Y:S01]  /*00e0*/  STG.E.64 desc[UR4][R4.64], R2 ;  /* 0x0000000204007986 */ /* 0x002fe2000c101b04 */
[----:B------:R-:W-:Y:S05]  /*00f0*/  EXIT ;  /* 0x000000000000794d */ /* 0x000fea0003800000 */
.L_x_1:
        /* <DEDUP_REMOVED lines=16> */
.L_x_143:


//--------------------- .text._ZN4Acts6detail14cudaPrintArrayEPmi --------------------------
	.section	.text._ZN4Acts6detail14cudaPrintArrayEPmi,"ax",@progbits
	.align	128
        .global         _ZN4Acts6detail14cudaPrintArrayEPmi
        .type           _ZN4Acts6detail14cudaPrintArrayEPmi,@function
        .size           _ZN4Acts6detail14cudaPrintArrayEPmi,(.L_x_144 - _ZN4Acts6detail14cudaPrintArrayEPmi)
        .other          _ZN4Acts6detail14cudaPrintArrayEPmi,@"STO_CUDA_ENTRY STV_DEFAULT"
_ZN4Acts6detail14cudaPrintArrayEPmi:
.text._ZN4Acts6detail14cudaPrintArrayEPmi:
[----:B------:R-:W0:Y:S08]  /*0000*/  LDC R1, c[0x0][0x37c] ;  /* 0x0000df00ff017b82 */ /* 0x000e300000000800 */
[----:B------:R-:W1:Y:S01]  /*0010*/  LDC R0, c[0x0][0x388] ;  /* 0x0000e200ff007b82 */ /* 0x000e620000000800 */
[----:B------:R-:W2:Y:S01]  /*0020*/  LDCU UR4, c[0x0][0x2f8] ;  /* 0x00005f00ff0477ac */ /* 0x000ea20008000800 */
[----:B0-----:R-:W-:Y:S01]  /*0030*/  VIADD R1, R1, 0xfffffff8 ;  /* 0xfffffff801017836 */ /* 0x001fe20000000000 */
[----:B------:R-:W0:Y:S04]  /*0040*/  LDCU UR5, c[0x0][0x2fc] ;  /* 0x00005f80ff0577ac */ /* 0x000e280008000800 */
[----:B--2---:R-:W-:-:S02]  /*0050*/  IADD3 R18, P0, PT, R1, UR4, RZ ;  /* 0x0000000401127c10 */ /* 0x004fc4000ff1e0ff */
[----:B-1----:R-:W-:-:S13]  /*0060*/  ISETP.GE.AND P1, PT, R0, 0x1, PT ;  /* 0x000000010000780c */ /* 0x002fda0003f26270 */
[----:B0-----:R-:W-:Y:S05]  /*0070*/  @!P1 EXIT ;  /* 0x000000000000994d */ /* 0x001fea0003800000 */
[C---:B------:R-:W-:Y:S01]  /*0080*/  ISETP.GE.U32.AND P1, PT, R0.reuse, 0x10, PT ;  /* 0x000000100000780c */ /* 0x040fe20003f26070 */
[----:B------:R-:W0:Y:S01]  /*0090*/  LDCU.64 UR36, c[0x0][0x358] ;  /* 0x00006b00ff2477ac */ /* 0x000e220008000a00 */
[----:B------:R-:W-:Y:S01]  /*00a0*/  IMAD.X R2, RZ, RZ, UR5, P0 ;  /* 0x00000005ff027e24 */ /* 0x000fe200080e06ff */
[----:B------:R-:W-:Y:S01]  /*00b0*/  LOP3.LUT R24, R0, 0xf, RZ, 0xc0, !PT ;  /* 0x0000000f00187812 */ /* 0x000fe200078ec0ff */
[----:B------:R-:W-:-:S09]  /*00c0*/  IMAD.MOV.U32 R19, RZ, RZ, RZ ;  /* 0x000000ffff137224 */ /* 0x000fd200078e00ff */
[----:B------:R-:W-:Y:S05]  /*00d0*/  @!P1 BRA `(.L_x_2) ;  /* 0x0000000800c49947 */ /* 0x000fea0003800000 */
[----:B------:R-:W1:Y:S01]  /*00e0*/  LDCU.64 UR4, c[0x0][0x380] ;  /* 0x00007000ff0477ac */ /* 0x000e620008000a00 */
[----:B------:R-:W-:Y:S01]  /*00f0*/  LOP3.LUT R19, R0, 0x7ffffff0, RZ, 0xc0, !PT ;  /* 0x7ffffff000137812 */ /* 0x000fe200078ec0ff */
[----:B------:R-:W-:Y:S03]  /*0100*/  BSSY.RECONVERGENT B6, `(.L_x_2) ;  /* 0x00000ae000067945 */ /* 0x000fe60003800200 */
[----:B------:R-:W-:Y:S01]  /*0110*/  IADD3 R23, PT, PT, -R19, RZ, RZ ;  /* 0x000000ff13177210 */ /* 0x000fe20007ffe1ff */
[----:B-1----:R-:W-:-:S04]  /*0120*/  UIADD3 UR4, UP0, UPT, UR4, 0x40, URZ ;  /* 0x0000004004047890 */ /* 0x002fc8000ff1e0ff */
[----:B------:R-:W-:Y:S02]  /*0130*/  UIADD3.X UR5, UPT, UPT, URZ, UR5, URZ, UP0, !UPT ;  /* 0x00000005ff057290 */ /* 0x000fe400087fe4ff */
[----:B------:R-:W-:-:S04]  /*0140*/  IMAD.U32 R16, RZ, RZ, UR4 ;  /* 0x00000004ff107e24 */ /* 0x000fc8000f8e00ff */
[----:B------:R-:W-:-:S07]  /*0150*/  IMAD.U32 R17, RZ, RZ, UR5 ;  /* 0x00000005ff117e24 */ /* 0x000fce000f8e00ff */
.L_x_19:
[----:B0-----:R-:W2:Y:S01]  /*0160*/  LDG.E.64 R10, desc[UR36][R16.64+-0x40] ;  /* 0xffffc024100a7981 */ /* 0x001ea2000c1e1b00 */
[----:B------:R-:W-:Y:S01]  /*0170*/  MOV R22, 0x18 ;  /* 0x0000001800167802 */ /* 0x000fe20000000f00 */
[----:B------:R-:W0:Y:S01]  /*0180*/  LDCU.64 UR4, c[0x4][0x10] ;  /* 0x01000200ff0477ac */ /* 0x000e220008000a00 */
[----:B------:R-:W-:Y:S02]  /*0190*/  VIADD R23, R23, 0x10 ;  /* 0x0000001017177836 */ /* 0x000fe40000000000 */
[----:B------:R1:W3:Y:S01]  /*01a0*/  LDC.64 R8, c[0x4][R22] ;  /* 0x0100000016087b82 */ /* 0x0002e20000000a00 */
[----:B------:R-:W-:Y:S02]  /*01b0*/  IMAD.MOV.U32 R6, RZ, RZ, R18 ;  /* 0x000000ffff067224 */ /* 0x000fe400078e0012 */
[----:B------:R-:W-:Y:S01]  /*01c0*/  ISETP.NE.AND P0, PT, R23, RZ, PT ;  /* 0x000000ff1700720c */ /* 0x000fe20003f05270 */
[----:B------:R-:W-:-:S03]  /*01d0*/  IMAD.MOV.U32 R7, RZ, RZ, R2 ;  /* 0x000000ffff077224 */ /* 0x000fc600078e0002 */
[----:B------:R-:W-:Y:S02]  /*01e0*/  P2R R25, PR, RZ, 0x1 ;  /* 0x00000001ff197803 */ /* 0x000fe40000000000 */
[----:B0-----:R-:W-:Y:S01]  /*01f0*/  MOV R4, UR4 ;  /* 0x0000000400047c02 */ /* 0x001fe20008000f00 */
[----:B------:R-:W-:Y:S01]  /*0200*/  IMAD.U32 R5, RZ, RZ, UR5 ;  /* 0x00000005ff057e24 */ /* 0x000fe2000f8e00ff */
[----:B--23--:R1:W-:Y:S06]  /*0210*/  STL.64 [R1], R10 ;  /* 0x0000000a01007387 */ /* 0x00c3ec0000100a00 */
[----:B------:R-:W-:-:S07]  /*0220*/  LEPC R20, `(.L_x_3) ;  /* 0x000000001014794e */ /* 0x000fce0000000000 */
[----:B-1----:R-:W-:Y:S05]  /*0230*/  CALL.ABS.NOINC R8 ;  /* 0x0000000008007343 */ /* 0x002fea0003c00000 */
.L_x_3:
[----:B------:R-:W2:Y:S01]  /*0240*/  LDG.E.64 R10, desc[UR36][R16.64+-0x38] ;  /* 0xffffc824100a7981 */ /* 0x000ea2000c1e1b00 */
[----:B------:R0:W1:Y:S01]  /*0250*/  LDC.64 R8, c[0x4][R22] ;  /* 0x0100000016087b82 */ /* 0x0000620000000a00 */
[----:B------:R-:W3:Y:S01]  /*0260*/  LDCU.64 UR4, c[0x4][0x10] ;  /* 0x01000200ff0477ac */ /* 0x000ee20008000a00 */
[----:B------:R-:W-:Y:S02]  /*0270*/  IMAD.MOV.U32 R6, RZ, RZ, R18 ;  /* 0x000000ffff067224 */ /* 0x000fe400078e0012 */
[----:B------:R-:W-:Y:S01]  /*0280*/  IMAD.MOV.U32 R7, RZ, RZ, R2 ;  /* 0x000000ffff077224 */ /* 0x000fe200078e0002 */
[----:B---3--:R-:W-:Y:S01]  /*0290*/  MOV R4, UR4 ;  /* 0x0000000400047c02 */ /* 0x008fe20008000f00 */
[----:B------:R-:W-:Y:S01]  /*02a0*/  IMAD.U32 R5, RZ, RZ, UR5 ;  /* 0x00000005ff057e24 */ /* 0x000fe2000f8e00ff */
[----:B-12---:R0:W-:Y:S06]  /*02b0*/  STL.64 [R1], R10 ;  /* 0x0000000a01007387 */ /* 0x0061ec0000100a00 */
[----:B------:R-:W-:-:S07]  /*02c0*/  LEPC R20, `(.L_x_4) ;  /* 0x000000001014794e */ /* 0x000fce0000000000 */
[----:B0-----:R-:W-:Y:S05]  /*02d0*/  CALL.ABS.NOINC R8 ;  /* 0x0000000008007343 */ /* 0x001fea0003c00000 */
.L_x_4:
[----:B------:R-:W2:Y:S01]  /*02e0*/  LDG.E.64 R10, desc[UR36][R16.64+-0x30] ;  /* 0xffffd024100a7981 */ /* 0x000ea2000c1e1b00 */
[----:B------:R0:W1:Y:S01]  /*02f0*/  LDC.64 R8, c[0x4][R22] ;  /* 0x0100000016087b82 */ /* 0x0000620000000a00 */
[----:B------:R-:W3:Y:S01]  /*0300*/  LDCU.64 UR4, c[0x4][0x10] ;  /* 0x01000200ff0477ac */ /* 0x000ee20008000a00 */
[----:B------:R-:W-:Y:S01]  /*0310*/  IMAD.MOV.U32 R6, RZ, RZ, R18 ;  /* 0x000000ffff067224 */ /* 0x000fe200078e0012 */
[----:B------:R-:W-:Y:S02]  /*0320*/  MOV R7, R2 ;  /* 0x0000000200077202 */ /* 0x000fe40000000f00 */
[----:B---3--:R-:W-:Y:S01]  /*0330*/  MOV R4, UR4 ;  /* 0x0000000400047c02 */ /* 0x008fe20008000f00 */
[----:B------:R-:W-:Y:S01]  /*0340*/  IMAD.U32 R5, RZ, RZ, UR5 ;  /* 0x00000005ff057e24 */ /* 0x000fe2000f8e00ff */
[----:B-12---:R0:W-:Y:S06]  /*0350*/  STL.64 [R1], R10 ;  /* 0x0000000a01007387 */ /* 0x0061ec0000100a00 */
[----:B------:R-:W-:-:S07]  /*0360*/  LEPC R20, `(.L_x_5) ;  /* 0x000000001014794e */ /* 0x000fce0000000000 */
[----:B0-----:R-:W-:Y:S05]  /*0370*/  CALL.ABS.NOINC R8 ;  /* 0x0000000008007343 */ /* 0x001fea0003c00000 */
.L_x_5:
[----:B------:R-:W2:Y:S01]  /*0380*/  LDG.E.64 R10, desc[UR36][R16.64+-0x28] ;  /* 0xffffd824100a7981 */ /* 0x000ea2000c1e1b00 */
[----:B------:R0:W1:Y:S01]  /*0390*/  LDC.64 R8, c[0x4][R22] ;  /* 0x0100000016087b82 */ /* 0x0000620000000a00 */
[----:B------:R-:W3:Y:S01]  /*03a0*/  LDCU.64 UR4, c[0x4][0x10] ;  /* 0x01000200ff0477ac */ /* 0x000ee20008000a00 */
[----:B------:R-:W-:Y:S01]  /*03b0*/  MOV R6, R18 ;  /* 0x0000001200067202 */ /* 0x000fe20000000f00 */
[----:B------:R-:W-:Y:S02]  /*03c0*/  IMAD.MOV.U32 R7, RZ, RZ, R2 ;  /* 0x000000ffff077224 */ /* 0x000fe400078e0002 */
[----:B---3--:R-:W-:Y:S02]  /*03d0*/  IMAD.U32 R4, RZ, RZ, UR4 ;  /* 0x00000004ff047e24 */ /* 0x008fe4000f8e00ff */
[----:B------:R-:W-:Y:S01]  /*03e0*/  IMAD.U32 R5, RZ, RZ, UR5 ;  /* 0x00000005ff057e24 */ /* 0x000fe2000f8e00ff */
[----:B-12---:R0:W-:Y:S06]  /*03f0*/  STL.64 [R1], R10 ;  /* 0x0000000a01007387 */ /* 0x0061ec0000100a00 */
[----:B------:R-:W-:-:S07]  /*0400*/  LEPC R20, `(.L_x_6) ;  /* 0x000000001014794e */ /* 0x000fce0000000000 */
[----:B0-----:R-:W-:Y:S05]  /*0410*/  CALL.ABS.NOINC R8 ;  /* 0x0000000008007343 */ /* 0x001fea0003c00000 */
.L_x_6:
[----:B------:R-:W2:Y:S01]  /*0420*/  LDG.E.64 R10, desc[UR36][R16.64+-0x20] ;  /* 0xffffe024100a7981 */ /* 0x000ea2000c1e1b00 */
[----:B------:R0:W1:Y:S01]  /*0430*/  LDC.64 R8, c[0x4][R22] ;  /* 0x0100000016087b82 */ /* 0x0000620000000a00 */
[----:B------:R-:W3:Y:S01]  /*0440*/  LDCU.64 UR4, c[0x4][0x10] ;  /* 0x01000200ff0477ac */ /* 0x000ee20008000a00 */
[----:B------:R-:W-:Y:S02]  /*0450*/  IMAD.MOV.U32 R6, RZ, RZ, R18 ;  /* 0x000000ffff067224 */ /* 0x000fe400078e0012 */
[----:B------:R-:W-:Y:S02]  /*0460*/  IMAD.MOV.U32 R7, RZ, RZ, R2 ;  /* 0x000000ffff077224 */ /* 0x000fe400078e0002 */
[----:B---3--:R-:W-:Y:S01]  /*0470*/  IMAD.U32 R4, RZ, RZ, UR4 ;  /* 0x00000004ff047e24 */ /* 0x008fe2000f8e00ff */
[----:B------:R-:W-:Y:S01]  /*0480*/  MOV R5, UR5 ;  /* 0x0000000500057c02 */ /* 0x000fe20008000f00 */
[----:B-12---:R0:W-:Y:S06]  /*0490*/  STL.64 [R1], R10 ;  /* 0x0000000a01007387 */ /* 0x0061ec0000100a00 */
[----:B------:R-:W-:-:S07]  /*04a0*/  LEPC R20, `(.L_x_7) ;  /* 0x000000001014794e */ /* 0x000fce0000000000 */
[----:B0-----:R-:W-:Y:S05]  /*04b0*/  CALL.ABS.NOINC R8 ;  /* 0x0000000008007343 */ /* 0x001fea0003c00000 */
.L_x_7:
        /* <DEDUP_REMOVED lines=10> */
.L_x_8:
        /* <DEDUP_REMOVED lines=10> */
.L_x_9:
        /* <DEDUP_REMOVED lines=10> */
.L_x_10:
        /* <DEDUP_REMOVED lines=10> */
.L_x_11:
        /* <DEDUP_REMOVED lines=10> */
.L_x_12:
        /* <DEDUP_REMOVED lines=10> */
.L_x_13:
        /* <DEDUP_REMOVED lines=10> */
.L_x_14:
        /* <DEDUP_REMOVED lines=10> */
.L_x_15:
        /* <DEDUP_REMOVED lines=10> */
.L_x_16:
        /* <DEDUP_REMOVED lines=10> */
.L_x_17:
        /* <DEDUP_REMOVED lines=10> */
.L_x_18:
[----:B------:R-:W-:Y:S02]  /*0ba0*/  ISETP.NE.AND P6, PT, R25, RZ, PT ;  /* 0x000000ff1900720c */ /* 0x000fe40003fc5270 */
[----:B------:R-:W-:-:S05]  /*0bb0*/  IADD3 R16, P0, PT, R16, 0x80, RZ ;  /* 0x0000008010107810 */ /* 0x000fca0007f1e0ff */
[----:B------:R-:W-:-:S06]  /*0bc0*/  IMAD.X R17, RZ, RZ, R17, P0 ;  /* 0x000000ffff117224 */ /* 0x000fcc00000e0611 */
[----:B------:R-:W-:Y:S05]  /*0bd0*/  @P6 BRA `(.L_x_19) ;  /* 0xfffffff400606947 */ /* 0x000fea000383ffff */
[----:B------:R-:W-:Y:S05]  /*0be0*/  BSYNC.RECONVERGENT B6 ;  /* 0x0000000000067941 */ /* 0x000fea0003800200 */
.L_x_2:
[----:B------:R-:W-:-:S13]  /*0bf0*/  ISETP.NE.AND P0, PT, R24, RZ, PT ;  /* 0x000000ff1800720c */ /* 0x000fda0003f05270 */
[----:B0-----:R-:W-:Y:S05]  /*0c00*/  @!P0 EXIT ;  /* 0x000000000000894d */ /* 0x001fea0003800000 */
[----:B------:R-:W0:Y:S01]  /*0c10*/  LDC R23, c[0x0][0x388] ;  /* 0x0000e200ff177b82 */ /* 0x000e220000000800 */
[----:B------:R-:W-:Y:S02]  /*0c20*/  ISETP.GE.U32.AND P0, PT, R24, 0x8, PT ;  /* 0x000000081800780c */ /* 0x000fe40003f06070 */
[----:B0-----:R-:W-:-:S11]  /*0c30*/  LOP3.LUT R23, R23, 0x7, RZ, 0xc0, !PT ;  /* 0x0000000717177812 */ /* 0x001fd600078ec0ff */
[----:B------:R-:W-:Y:S05]  /*0c40*/  @!P0 BRA `(.L_x_20) ;  /* 0x0000000400508947 */ /* 0x000fea0003800000 */
[----:B------:R-:W0:Y:S01]  /*0c50*/  LDC.64 R16, c[0x0][0x380] ;  /* 0x0000e000ff107b82 */ /* 0x000e220000000a00 */
[----:B------:R-:W-:Y:S01]  /*0c60*/  MOV R22, 0x18 ;  /* 0x0000001800167802 */ /* 0x000fe20000000f00 */
[----:B------:R-:W1:Y:S01]  /*0c70*/  LDCU.64 UR4, c[0x4][0x10] ;  /* 0x01000200ff0477ac */ /* 0x000e620008000a00 */
[----:B0-----:R-:W-:-:S05]  /*0c80*/  IMAD.WIDE.U32 R16, R19, 0x8, R16 ;  /* 0x0000000813107825 */ /* 0x001fca00078e0010 */
[----:B------:R-:W2:Y:S01]  /*0c90*/  LDG.E.64 R10, desc[UR36][R16.64] ;  /* 0x00000024100a7981 */ /* 0x000ea2000c1e1b00 */
[----:B------:R0:W3:Y:S01]  /*0ca0*/  LDC.64 R8, c[0x4][R22] ;  /* 0x0100000016087b82 */ /* 0x0000e20000000a00 */
[----:B-1----:R-:W-:Y:S01]  /*0cb0*/  MOV R4, UR4 ;  /* 0x0000000400047c02 */ /* 0x002fe20008000f00 */
[----:B------:R-:W-:Y:S01]  /*0cc0*/  IMAD.U32 R5, RZ, RZ, UR5 ;  /* 0x00000005ff057e24 */ /* 0x000fe2000f8e00ff */
[----:B------:R-:W-:Y:S01]  /*0cd0*/  MOV R7, R2 ;  /* 0x0000000200077202 */ /* 0x000fe20000000f00 */
[----:B------:R-:W-:Y:S01]  /*0ce0*/  IMAD.MOV.U32 R6, RZ, RZ, R18 ;  /* 0x000000ffff067224 */ /* 0x000fe200078e0012 */
[----:B--23--:R0:W-:Y:S06]  /*0cf0*/  STL.64 [R1], R10 ;  /* 0x0000000a01007387 */ /* 0x00c1ec0000100a00 */
[----:B------:R-:W-:-:S07]  /*0d00*/  LEPC R20, `(.L_x_21) ;  /* 0x000000001014794e */ /* 0x000fce0000000000 */
[----:B0-----:R-:W-:Y:S05]  /*0d10*/  CALL.ABS.NOINC R8 ;  /* 0x0000000008007343 */ /* 0x001fea0003c00000 */
.L_x_21:
        /* <DEDUP_REMOVED lines=10> */
.L_x_22:
        /* <DEDUP_REMOVED lines=10> */
.L_x_23:
        /* <DEDUP_REMOVED lines=10> */
.L_x_24:
        /* <DEDUP_REMOVED lines=10> */
.L_x_25:
        /* <DEDUP_REMOVED lines=10> */
.L_x_26:
        /* <DEDUP_REMOVED lines=10> */
.L_x_27:
        /* <DEDUP_REMOVED lines=10> */
.L_x_28:
[----:B------:R-:W-:-:S07]  /*1180*/  VIADD R19, R19, 0x8 ;  /* 0x0000000813137836 */ /* 0x000fce0000000000 */
.L_x_20:
[----:B------:R-:W-:-:S13]  /*1190*/  ISETP.NE.AND P0, PT, R23, RZ, PT ;  /* 0x000000ff1700720c */ /* 0x000fda0003f05270 */
[----:B------:R-:W-:Y:S05]  /*11a0*/  @!P0 EXIT ;  /* 0x000000000000894d */ /* 0x000fea0003800000 */
        /* <DEDUP_REMOVED lines=17> */
.L_x_30:
        /* <DEDUP_REMOVED lines=10> */
.L_x_31:
        /* <DEDUP_REMOVED lines=10> */
.L_x_32:
        /* <DEDUP_REMOVED lines=10> */
.L_x_33:
[----:B------:R-:W-:-:S07]  /*14a0*/  VIADD R19, R19, 0x4 ;  /* 0x0000000413137836 */ /* 0x000fce0000000000 */
.L_x_29:
[----:B------:R-:W-:-:S13]  /*14b0*/  ISETP.NE.AND P0, PT, R23, RZ, PT ;  /* 0x000000ff1700720c */ /* 0x000fda0003f05270 */
[----:B------:R-:W-:Y:S05]  /*14c0*/  @!P0 EXIT ;  /* 0x000000000000894d */ /* 0x000fea0003800000 */
[----:B------:R-:W0:Y:S01]  /*14d0*/  LDC.64 R16, c[0x0][0x380] ;  /* 0x0000e000ff107b82 */ /* 0x000e220000000a00 */
[----:B------:R-:W-:Y:S02]  /*14e0*/  IMAD.MOV R23, RZ, RZ, -R23 ;  /* 0x000000ffff177224 */ /* 0x000fe400078e0a17 */
[----:B0-----:R-:W-:-:S07]  /*14f0*/  IMAD.WIDE.U32 R16, R19, 0x8, R16 ;  /* 0x0000000813107825 */ /* 0x001fce00078e0010 */
.L_x_35:
[----:B------:R-:W-:Y:S01]  /*1500*/  MOV R10, R16 ;  /* 0x00000010000a7202 */ /* 0x000fe20000000f00 */
[----:B------:R-:W-:Y:S01]  /*1510*/  IMAD.MOV.U32 R11, RZ, RZ, R17 ;  /* 0x000000ffff0b7224 */ /* 0x000fe200078e0011 */
[----:B------:R-:W-:Y:S01]  /*1520*/  MOV R8, 0x18 ;  /* 0x0000001800087802 */ /* 0x000fe20000000f00 */
[----:B------:R-:W0:Y:S04]  /*1530*/  LDCU.64 UR4, c[0x4][0x10] ;  /* 0x01000200ff0477ac */ /* 0x000e280008000a00 */
[----:B------:R-:W2:Y:S01]  /*1540*/  LDG.E.64 R10, desc[UR36][R10.64] ;  /* 0x000000240a0a7981 */ /* 0x000ea2000c1e1b00 */
[----:B------:R-:W1:Y:S01]  /*1550*/  LDC.64 R8, c[0x4][R8] ;  /* 0x0100000008087b82 */ /* 0x000e620000000a00 */
[----:B------:R-:W-:Y:S01]  /*1560*/  VIADD R23, R23, 0x1 ;  /* 0x0000000117177836 */ /* 0x000fe20000000000 */
[----:B------:R-:W-:Y:S01]  /*1570*/  MOV R7, R2 ;  /* 0x0000000200077202 */ /* 0x000fe20000000f00 */
[----:B------:R-:W-:-:S03]  /*1580*/  IMAD.MOV.U32 R6, RZ, RZ, R18 ;  /* 0x000000ffff067224 */ /* 0x000fc600078e0012 */
[----:B------:R-:W-:-:S04]  /*1590*/  ISETP.NE.AND P0, PT, R23, RZ, PT ;  /* 0x000000ff1700720c */ /* 0x000fc80003f05270 */
[----:B------:R-:W-:Y:S02]  /*15a0*/  P2R R19, PR, RZ, 0x1 ;  /* 0x00000001ff137803 */ /* 0x000fe40000000000 */
[----:B0-----:R-:W-:Y:S01]  /*15b0*/  MOV R4, UR4 ;  /* 0x0000000400047c02 */ /* 0x001fe20008000f00 */
[----:B------:R-:W-:Y:S01]  /*15c0*/  IMAD.U32 R5, RZ, RZ, UR5 ;  /* 0x00000005ff057e24 */ /* 0x000fe2000f8e00ff */
[----:B-12---:R0:W-:Y:S06]  /*15d0*/  STL.64 [R1], R10 ;  /* 0x0000000a01007387 */ /* 0x0061ec0000100a00 */
[----:B------:R-:W-:-:S07]  /*15e0*/  LEPC R20, `(.L_x_34) ;  /* 0x000000001014794e */ /* 0x000fce0000000000 */
[----:B0-----:R-:W-:Y:S05]  /*15f0*/  CALL.ABS.NOINC R8 ;  /* 0x0000000008007343 */ /* 0x001fea0003c00000 */
.L_x_34:
[----:B------:R-:W-:Y:S02]  /*1600*/  ISETP.NE.AND P6, PT, R19, RZ, PT ;  /* 0x000000ff1300720c */ /* 0x000fe40003fc5270 */
[----:B------:R-:W-:-:S05]  /*1610*/  IADD3 R16, P0, PT, R16, 0x8, RZ ;  /* 0x0000000810107810 */ /* 0x000fca0007f1e0ff */
[----:B------:R-:W-:-:S06]  /*1620*/  IMAD.X R17, RZ, RZ, R17, P0 ;  /* 0x000000ffff117224 */ /* 0x000fcc00000e0611 */
[----:B------:R-:W-:Y:S05]  /*1630*/  @P6 BRA `(.L_x_35) ;  /* 0xfffffffc00b06947 */ /* 0x000fea000383ffff */
[----:B------:R-:W-:Y:S05]  /*1640*/  EXIT ;  /* 0x000000000000794d */ /* 0x000fea0003800000 */
.L_x_36:
        /* <DEDUP_REMOVED lines=11> */
.L_x_144:


//--------------------- .text._ZN4Acts6detail14cudaprintArrayEPfi --------------------------
	.section	.text._ZN4Acts6detail14cudaprintArrayEPfi,"ax",@progbits
	.align	128
        .global         _ZN4Acts6detail14cudaprintArrayEPfi
        .type           _ZN4Acts6detail14cudaprintArrayEPfi,@function
        .size           _ZN4Acts6detail14cudaprintArrayEPfi,(.L_x_145 - _ZN4Acts6detail14cudaprintArrayEPfi)
        .other          _ZN4Acts6detail14cudaprintArrayEPfi,@"STO_CUDA_ENTRY STV_DEFAULT"
_ZN4Acts6detail14cudaprintArrayEPfi:
.text._ZN4Acts6detail14cudaprintArrayEPfi:
        /* <DEDUP_REMOVED lines=22> */
.L_x_54:
[----:B0-----:R-:W2:Y:S01]  /*0160*/  LDG.E R0, desc[UR36][R16.64+-0x20] ;  /* 0xffffe02410007981 */ /* 0x001ea2000c1e1900 */
        /* <DEDUP_REMOVED lines=10> */
[----:B--2---:R-:W0:Y:S02]  /*0210*/  F2F.F64.F32 R10, R0 ;  /* 0x00000000000a7310 */ /* 0x004e240000201800 */
[----:B0--3--:R1:W-:Y:S04]  /*0220*/  STL.64 [R1], R10 ;  /* 0x0000000a01007387 */ /* 0x0093e80000100a00 */
[----:B------:R-:W-:-:S07]  /*0230*/  LEPC R20, `(.L_x_38) ;  /* 0x000000001014794e */ /* 0x000fce0000000000 */
[----:B-1----:R-:W-:Y:S05]  /*0240*/  CALL.ABS.NOINC R8 ;  /* 0x0000000008007343 */ /* 0x002fea0003c00000 */
.L_x_38:
[----:B------:R-:W2:Y:S01]  /*0250*/  LDG.E R0, desc[UR36][R16.64+-0x1c] ;  /* 0xffffe42410007981 */ /* 0x000ea2000c1e1900 */
[----:B------:R0:W1:Y:S01]  /*0260*/  LDC.64 R8, c[0x4][R22] ;  /* 0x0100000016087b82 */ /* 0x0000620000000a00 */
[----:B------:R-:W3:Y:S01]  /*0270*/  LDCU.64 UR4, c[0x4][0x8] ;  /* 0x01000100ff0477ac */ /* 0x000ee20008000a00 */
[----:B------:R-:W-:Y:S02]  /*0280*/  IMAD.MOV.U32 R6, RZ, RZ, R18 ;  /* 0x000000ffff067224 */ /* 0x000fe400078e0012 */
[----:B------:R-:W-:Y:S01]  /*0290*/  IMAD.MOV.U32 R7, RZ, RZ, R2 ;  /* 0x000000ffff077224 */ /* 0x000fe200078e0002 */
[----:B---3--:R-:W-:Y:S01]  /*02a0*/  MOV R4, UR4 ;  /* 0x0000000400047c02 */ /* 0x008fe20008000f00 */
[----:B------:R-:W-:Y:S01]  /*02b0*/  IMAD.U32 R5, RZ, RZ, UR5 ;  /* 0x00000005ff057e24 */ /* 0x000fe2000f8e00ff */
[----:B--2---:R-:W2:Y:S02]  /*02c0*/  F2F.F64.F32 R10, R0 ;  /* 0x00000000000a7310 */ /* 0x004ea40000201800 */
[----:B-12---:R0:W-:Y:S04]  /*02d0*/  STL.64 [R1], R10 ;  /* 0x0000000a01007387 */ /* 0x0061e80000100a00 */
[----:B------:R-:W-:-:S07]  /*02e0*/  LEPC R20, `(.L_x_39) ;  /* 0x000000001014794e */ /* 0x000fce0000000000 */
[----:B0-----:R-:W-:Y:S05]  /*02f0*/  CALL.ABS.NOINC R8 ;  /* 0x0000000008007343 */ /* 0x001fea0003c00000 */
.L_x_39:
        /* <DEDUP_REMOVED lines=11> */
.L_x_40:
[----:B------:R-:W2:Y:S01]  /*03b0*/  LDG.E R0, desc[UR36][R16.64+-0x14] ;  /* 0xffffec2410007981 */ /* 0x000ea2000c1e1900 */
[----:B------:R0:W1:Y:S01]  /*03c0*/  LDC.64 R8, c[0x4][R22] ;  /* 0x0100000016087b82 */ /* 0x0000620000000a00 */
[----:B------:R-:W3:Y:S01]  /*03d0*/  LDCU.64 UR4, c[0x4][0x8] ;  /* 0x01000100ff0477ac */ /* 0x000ee20008000a00 */
[----:B------:R-:W-:Y:S01]  /*03e0*/  IMAD.MOV.U32 R6, RZ, RZ, R18 ;  /* 0x000000ffff067224 */ /* 0x000fe200078e0012 */
[----:B------:R-:W-:Y:S02]  /*03f0*/  MOV R7, R2 ;  /* 0x0000000200077202 */ /* 0x000fe40000000f00 */
[----:B---3--:R-:W-:Y:S01]  /*0400*/  MOV R4, UR4 ;  /* 0x0000000400047c02 */ /* 0x008fe20008000f00 */
[----:B------:R-:W-:Y:S01]  /*0410*/  IMAD.U32 R5, RZ, RZ, UR5 ;  /* 0x00000005ff057e24 */ /* 0x000fe2000f8e00ff */
[----:B--2---:R-:W2:Y:S02]  /*0420*/  F2F.F64.F32 R10, R0 ;  /* 0x00000000000a7310 */ /* 0x004ea40000201800 */
[----:B-12---:R0:W-:Y:S04]  /*0430*/  STL.64 [R1], R10 ;  /* 0x0000000a01007387 */ /* 0x0061e80000100a00 */
[----:B------:R-:W-:-:S07]  /*0440*/  LEPC R20, `(.L_x_41) ;  /* 0x000000001014794e */ /* 0x000fce0000000000 */
[----:B0-----:R-:W-:Y:S05]  /*0450*/  CALL.ABS.NOINC R8 ;  /* 0x0000000008007343 */ /* 0x001fea0003c00000 */
.L_x_41:
[----:B------:R-:W2:Y:S01]  /*0460*/  LDG.E R0, desc[UR36][R16.64+-0x10] ;  /* 0xfffff02410007981 */ /* 0x000ea2000c1e1900 */
[----:B------:R0:W1:Y:S01]  /*0470*/  LDC.64 R8, c[0x4][R22] ;  /* 0x0100000016087b82 */ /* 0x0000620000000a00 */
[----:B------:R-:W3:Y:S01]  /*0480*/  LDCU.64 UR4, c[0x4][0x8] ;  /* 0x01000100ff0477ac */ /* 0x000ee20008000a00 */
[----:B------:R-:W-:Y:S01]  /*0490*/  MOV R6, R18 ;  /* 0x0000001200067202 */ /* 0x000fe20000000f00 */
[----:B------:R-:W-:Y:S02]  /*04a0*/  IMAD.MOV.U32 R7, RZ, RZ, R2 ;  /* 0x000000ffff077224 */ /* 0x000fe400078e0002 */
[----:B---3--:R-:W-:Y:S02]  /*04b0*/  IMAD.U32 R4, RZ, RZ, UR4 ;  /* 0x00000004ff047e24 */ /* 0x008fe4000f8e00ff */
[----:B------:R-:W-:Y:S01]  /*04c0*/  IMAD.U32 R5, RZ, RZ, UR5 ;  /* 0x00000005ff057e24 */ /* 0x000fe2000f8e00ff */
[----:B--2---:R-:W2:Y:S02]  /*04d0*/  F2F.F64.F32 R10, R0 ;  /* 0x00000000000a7310 */ /* 0x004ea40000201800 */
[----:B-12---:R0:W-:Y:S04]  /*04e0*/  STL.64 [R1], R10 ;  /* 0x0000000a01007387 */ /* 0x0061e80000100a00 */
[----:B------:R-:W-:-:S07]  /*04f0*/  LEPC R20, `(.L_x_42) ;  /* 0x000000001014794e */ /* 0x000fce0000000000 */
[----:B0-----:R-:W-:Y:S05]  /*0500*/  CALL.ABS.NOINC R8 ;  /* 0x0000000008007343 */ /* 0x001fea0003c00000 */
.L_x_42:
[----:B------:R-:W2:Y:S01]  /*0510*/  LDG.E R0, desc[UR36][R16.64+-0xc] ;  /* 0xfffff42410007981 */ /* 0x000ea2000c1e1900 */
[----:B------:R0:W1:Y:S01]  /*0520*/  LDC.64 R8, c[0x4][R22] ;  /* 0x0100000016087b82 */ /* 0x0000620000000a00 */
[----:B------:R-:W3:Y:S01]  /*0530*/  LDCU.64 UR4, c[0x4][0x8] ;  /* 0x01000100ff0477ac */ /* 0x000ee20008000a00 */
[----:B------:R-:W-:Y:S02]  /*0540*/  IMAD.MOV.U32 R6, RZ, RZ, R18 ;  /* 0x000000ffff067224 */ /* 0x000fe400078e0012 */
[----:B------:R-:W-:Y:S02]  /*0550*/  IMAD.MOV.U32 R7, RZ, RZ, R2 ;  /* 0x000000ffff077224 */ /* 0x000fe400078e0002 */
[----:B---3--:R-:W-:Y:S01]  /*0560*/  IMAD.U32 R4, RZ, RZ, UR4 ;  /* 0x00000004ff047e24 */ /* 0x008fe2000f8e00ff */
[----:B------:R-:W-:Y:S01]  /*0570*/  MOV R5, UR5 ;  /* 0x0000000500057c02 */ /* 0x000fe20008000f00 */
[----:B--2---:R-:W2:Y:S02]  /*0580*/  F2F.F64.F32 R10, R0 ;  /* 0x00000000000a7310 */ /* 0x004ea40000201800 */
[----:B-12---:R0:W-:Y:S04]  /*0590*/  STL.64 [R1], R10 ;  /* 0x0000000a01007387 */ /* 0x0061e80000100a00 */
[----:B------:R-:W-:-:S07]  /*05a0*/  LEPC R20, `(.L_x_43) ;  /* 0x000000001014794e */ /* 0x000fce0000000000 */
[----:B0-----:R-:W-:Y:S05]  /*05b0*/  CALL.ABS.NOINC R8 ;  /* 0x0000000008007343 */ /* 0x001fea0003c00000 */
.L_x_43:
        /* <DEDUP_REMOVED lines=11> */
.L_x_44:
        /* <DEDUP_REMOVED lines=11> */
.L_x_45:
        /* <DEDUP_REMOVED lines=11> */
.L_x_46:
        /* <DEDUP_REMOVED lines=11> */
.L_x_47:
        /* <DEDUP_REMOVED lines=11> */
.L_x_48:
        /* <DEDUP_REMOVED lines=11> */
.L_x_49:
        /* <DEDUP_REMOVED lines=11> */
.L_x_50:
        /* <DEDUP_REMOVED lines=11> */
.L_x_51:
        /* <DEDUP_REMOVED lines=11> */
.L_x_52:
        /* <DEDUP_REMOVED lines=11> */
.L_x_53:
[----:B------:R-:W-:Y:S02]  /*0ca0*/  ISETP.NE.AND P6, PT, R25, RZ, PT ;  /* 0x000000ff1900720c */ /* 0x000fe40003fc5270 */
[----:B------:R-:W-:-:S05]  /*0cb0*/  IADD3 R16, P0, PT, R16, 0x40, RZ ;  /* 0x0000004010107810 */ /* 0x000fca0007f1e0ff */
[----:B------:R-:W-:-:S06]  /*0cc0*/  IMAD.X R17, RZ, RZ, R17, P0 ;  /* 0x000000ffff117224 */ /* 0x000fcc00000e0611 */
[----:B------:R-:W-:Y:S05]  /*0cd0*/  @P6 BRA `(.L_x_54) ;  /* 0xfffffff400206947 */ /* 0x000fea000383ffff */
[----:B------:R-:W-:Y:S05]  /*0ce0*/  BSYNC.RECONVERGENT B6 ;  /* 0x0000000000067941 */ /* 0x000fea0003800200 */
.L_x_37:
        /* <DEDUP_REMOVED lines=10> */
[----:B------:R-:W2:Y:S01]  /*0d90*/  LDG.E R0, desc[UR36][R16.64] ;  /* 0x0000002410007981 */ /* 0x000ea2000c1e1900 */
[----:B------:R0:W3:Y:S01]  /*0da0*/  LDC.64 R8, c[0x4][R22] ;  /* 0x0100000016087b82 */ /* 0x0000e20000000a00 */
[----:B-1----:R-:W-:Y:S01]  /*0db0*/  IMAD.U32 R4, RZ, RZ, UR4 ;  /* 0x00000004ff047e24 */ /* 0x002fe2000f8e00ff */
[----:B------:R-:W-:Y:S01]  /*0dc0*/  MOV R5, UR5 ;  /* 0x0000000500057c02 */ /* 0x000fe20008000f00 */
[----:B------:R-:W-:Y:S02]  /*0dd0*/  IMAD.MOV.U32 R6, RZ, RZ, R18 ;  /* 0x000000ffff067224 */ /* 0x000fe400078e0012 */
[----:B------:R-:W-:Y:S01]  /*0de0*/  IMAD.MOV.U32 R7, RZ, RZ, R2 ;  /* 0x000000ffff077224 */ /* 0x000fe200078e0002 */
[----:B--2---:R-:W1:Y:S02]  /*0df0*/  F2F.F64.F32 R10, R0 ;  /* 0x00000000000a7310 */ /* 0x004e640000201800 */
[----:B-1-3--:R0:W-:Y:S04]  /*0e00*/  STL.64 [R1], R10 ;  /* 0x0000000a01007387 */ /* 0x00a1e80000100a00 */
[----:B------:R-:W-:-:S07]  /*0e10*/  LEPC R20, `(.L_x_56) ;  /* 0x000000001014794e */ /* 0x000fce0000000000 */
[----:B0-----:R-:W-:Y:S05]  /*0e20*/  CALL.ABS.NOINC R8 ;  /* 0x0000000008007343 */ /* 0x001fea0003c00000 */
.L_x_56:
        /* <DEDUP_REMOVED lines=11> */
.L_x_57:
        /* <DEDUP_REMOVED lines=11> */
.L_x_58:
        /* <DEDUP_REMOVED lines=11> */
.L_x_59:
        /* <DEDUP_REMOVED lines=11> */
.L_x_60:
        /* <DEDUP_REMOVED lines=11> */
.L_x_61:
        /* <DEDUP_REMOVED lines=11> */
.L_x_62:
        /* <DEDUP_REMOVED lines=11> */
.L_x_63:
[----:B------:R-:W-:-:S07]  /*1300*/  VIADD R19, R19, 0x8 ;  /* 0x0000000813137836 */ /* 0x000fce0000000000 */
.L_x_55:
        /* <DEDUP_REMOVED lines=20> */
.L_x_65:
        /* <DEDUP_REMOVED lines=11> */
.L_x_66:
        /* <DEDUP_REMOVED lines=11> */
.L_x_67:
        /* <DEDUP_REMOVED lines=11> */
.L_x_68:
[----:B------:R-:W-:-:S07]  /*1660*/  IADD3 R19, PT, PT, R19, 0x4, RZ ;  /* 0x0000000413137810 */ /* 0x000fce0007ffe0ff */
.L_x_64:
[----:B------:R-:W-:-:S13]  /*1670*/  ISETP.NE.AND P0, PT, R23, RZ, PT ;  /* 0x000000ff1700720c */ /* 0x000fda0003f05270 */
[----:B------:R-:W-:Y:S05]  /*1680*/  @!P0 EXIT ;  /* 0x000000000000894d */ /* 0x000fea0003800000 */
[----:B------:R-:W0:Y:S01]  /*1690*/  LDC.64 R16, c[0x0][0x380] ;  /* 0x0000e000ff107b82 */ /* 0x000e220000000a00 */
[----:B------:R-:W-:Y:S02]  /*16a0*/  IMAD.MOV R23, RZ, RZ, -R23 ;  /* 0x000000ffff177224 */ /* 0x000fe400078e0a17 */
[----:B0-----:R-:W-:-:S07]  /*16b0*/  IMAD.WIDE.U32 R16, R19, 0x4, R16 ;  /* 0x0000000413107825 */ /* 0x001fce00078e0010 */
.L_x_70:
[----:B------:R-:W2:Y:S01]  /*16c0*/  LDG.E R0, desc[UR36][R16.64] ;  /* 0x0000002410007981 */ /* 0x000ea2000c1e1900 */
[----:B------:R-:W-:Y:S01]  /*16d0*/  MOV R8, 0x18 ;  /* 0x0000001800087802 */ /* 0x000fe20000000f00 */
[----:B------:R-:W0:Y:S01]  /*16e0*/  LDCU.64 UR4, c[0x4][0x8] ;  /* 0x01000100ff0477ac */ /* 0x000e220008000a00 */
[----:B------:R-:W-:Y:S01]  /*16f0*/  VIADD R23, R23, 0x1 ;  /* 0x0000000117177836 */ /* 0x000fe20000000000 */
[----:B------:R-:W-:Y:S01]  /*1700*/  MOV R7, R2 ;  /* 0x0000000200077202 */ /* 0x000fe20000000f00 */
[----:B------:R-:W-:Y:S02]  /*1710*/  IMAD.MOV.U32 R6, RZ, RZ, R18 ;  /* 0x000000ffff067224 */ /* 0x000fe400078e0012 */
[----:B------:R-:W1:Y:S01]  /*1720*/  LDC.64 R8, c[0x4][R8] ;  /* 0x0100000008087b82 */ /* 0x000e620000000a00 */
[----:B------:R-:W-:-:S04]  /*1730*/  ISETP.NE.AND P0, PT, R23, RZ, PT ;  /* 0x000000ff1700720c */ /* 0x000fc80003f05270 */
[----:B------:R-:W-:Y:S02]  /*1740*/  P2R R19, PR, RZ, 0x1 ;  /* 0x00000001ff137803 */ /* 0x000fe40000000000 */
[----:B0-----:R-:W-:Y:S01]  /*1750*/  MOV R4, UR4 ;  /* 0x0000000400047c02 */ /* 0x001fe20008000f00 */
[----:B------:R-:W-:Y:S01]  /*1760*/  IMAD.U32 R5, RZ, RZ, UR5 ;  /* 0x00000005ff057e24 */ /* 0x000fe2000f8e00ff */
[----:B--2---:R-:W0:Y:S02]  /*1770*/  F2F.F64.F32 R10, R0 ;  /* 0x00000000000a7310 */ /* 0x004e240000201800 */
[----:B01----:R0:W-:Y:S04]  /*1780*/  STL.64 [R1], R10 ;  /* 0x0000000a01007387 */ /* 0x0031e80000100a00 */
[----:B------:R-:W-:-:S07]  /*1790*/  LEPC R20, `(.L_x_69) ;  /* 0x000000001014794e */ /* 0x000fce0000000000 */
[----:B0-----:R-:W-:Y:S05]  /*17a0*/  CALL.ABS.NOINC R8 ;  /* 0x0000000008007343 */ /* 0x001fea0003c00000 */
.L_x_69:
[----:B------:R-:W-:Y:S02]  /*17b0*/  ISETP.NE.AND P6, PT, R19, RZ, PT ;  /* 0x000000ff1300720c */ /* 0x000fe40003fc5270 */
[----:B------:R-:W-:-:S05]  /*17c0*/  IADD3 R16, P0, PT, R16, 0x4, RZ ;  /* 0x0000000410107810 */ /* 0x000fca0007f1e0ff */
[----:B------:R-:W-:-:S06]  /*17d0*/  IMAD.X R17, RZ, RZ, R17, P0 ;  /* 0x000000ffff117224 */ /* 0x000fcc00000e0611 */
[----:B------:R-:W-:Y:S05]  /*17e0*/  @P6 BRA `(.L_x_70) ;  /* 0xfffffffc00b46947 */ /* 0x000fea000383ffff */
[----:B------:R-:W-:Y:S05]  /*17f0*/  EXIT ;  /* 0x000000000000794d */ /* 0x000fea0003800000 */
.L_x_71:
        /* <DEDUP_REMOVED lines=16> */
.L_x_145:


//--------------------- .text._ZN4Acts6detail14cudaPrintArrayEPii --------------------------
	.section	.text._ZN4Acts6detail14cudaPrintArrayEPii,"ax",@progbits
	.align	128
        .global         _ZN4Acts6detail14cudaPrintArrayEPii
        .type           _ZN4Acts6detail14cudaPrintArrayEPii,@function
        .size           _ZN4Acts6detail14cudaPrintArrayEPii,(.L_x_146 - _ZN4Acts6detail14cudaPrintArrayEPii)
        .other          _ZN4Acts6detail14cudaPrintArrayEPii,@"STO_CUDA_ENTRY STV_DEFAULT"
_ZN4Acts6detail14cudaPrintArrayEPii:
.text._ZN4Acts6detail14cudaPrintArrayEPii:
        /* <DEDUP_REMOVED lines=22> */
.L_x_89:
        /* <DEDUP_REMOVED lines=11> */
[----:B--23--:R1:W-:Y:S06]  /*0210*/  STL [R1], R0 ;  /* 0x0000000001007387 */ /* 0x00c3ec0000100800 */
[----:B------:R-:W-:-:S07]  /*0220*/  LEPC R20, `(.L_x_73) ;  /* 0x000000001014794e */ /* 0x000fce0000000000 */
[----:B-1----:R-:W-:Y:S05]  /*0230*/  CALL.ABS.NOINC R8 ;  /* 0x0000000008007343 */ /* 0x002fea0003c00000 */
.L_x_73:
[----:B------:R-:W2:Y:S01]  /*0240*/  LDG.E R0, desc[UR36][R16.64+-0x1c] ;  /* 0xffffe42410007981 */ /* 0x000ea2000c1e1900 */
[----:B------:R0:W1:Y:S01]  /*0250*/  LDC.64 R8, c[0x4][R22] ;  /* 0x0100000016087b82 */ /* 0x0000620000000a00 */
[----:B------:R-:W3:Y:S01]  /*0260*/  LDCU.64 UR4, c[0x4][URZ] ;  /* 0x01000000ff0477ac */ /* 0x000ee20008000a00 */
[----:B------:R-:W-:Y:S02]  /*0270*/  IMAD.MOV.U32 R6, RZ, RZ, R18 ;  /* 0x000000ffff067224 */ /* 0x000fe400078e0012 */
[----:B------:R-:W-:Y:S01]  /*0280*/  IMAD.MOV.U32 R7, RZ, RZ, R2 ;  /* 0x000000ffff077224 */ /* 0x000fe200078e0002 */
[----:B---3--:R-:W-:Y:S01]  /*0290*/  MOV R4, UR4 ;  /* 0x0000000400047c02 */ /* 0x008fe20008000f00 */
[----:B------:R-:W-:Y:S01]  /*02a0*/  IMAD.U32 R5, RZ, RZ, UR5 ;  /* 0x00000005ff057e24 */ /* 0x000fe2000f8e00ff */
[----:B-12---:R0:W-:Y:S06]  /*02b0*/  STL [R1], R0 ;  /* 0x0000000001007387 */ /* 0x0061ec0000100800 */
[----:B------:R-:W-:-:S07]  /*02c0*/  LEPC R20, `(.L_x_74) ;  /* 0x000000001014794e */ /* 0x000fce0000000000 */
[----:B0-----:R-:W-:Y:S05]  /*02d0*/  CALL.ABS.NOINC R8 ;  /* 0x0000000008007343 */ /* 0x001fea0003c00000 */
.L_x_74:
[----:B------:R-:W2:Y:S01]  /*02e0*/  LDG.E R0, desc[UR36][R16.64+-0x18] ;  /* 0xffffe82410007981 */ /* 0x000ea2000c1e1900 */
[----:B------:R0:W1:Y:S01]  /*02f0*/  LDC.64 R8, c[0x4][R22] ;  /* 0x0100000016087b82 */ /* 0x0000620000000a00 */
[----:B------:R-:W3:Y:S01]  /*0300*/  LDCU.64 UR4, c[0x4][URZ] ;  /* 0x01000000ff0477ac */ /* 0x000ee20008000a00 */
[----:B------:R-:W-:Y:S01]  /*0310*/  IMAD.MOV.U32 R6, RZ, RZ, R18 ;  /* 0x000000ffff067224 */ /* 0x000fe200078e0012 */
[----:B------:R-:W-:Y:S02]  /*0320*/  MOV R7, R2 ;  /* 0x0000000200077202 */ /* 0x000fe40000000f00 */
[----:B---3--:R-:W-:Y:S01]  /*0330*/  MOV R4, UR4 ;  /* 0x0000000400047c02 */ /* 0x008fe20008000f00 */
[----:B------:R-:W-:Y:S01]  /*0340*/  IMAD.U32 R5, RZ, RZ, UR5 ;  /* 0x00000005ff057e24 */ /* 0x000fe2000f8e00ff */
[----:B-12---:R0:W-:Y:S06]  /*0350*/  STL [R1], R0 ;  /* 0x0000000001007387 */ /* 0x0061ec0000100800 */
[----:B------:R-:W-:-:S07]  /*0360*/  LEPC R20, `(.L_x_75) ;  /* 0x000000001014794e */ /* 0x000fce0000000000 */
[----:B0-----:R-:W-:Y:S05]  /*0370*/  CALL.ABS.NOINC R8 ;  /* 0x0000000008007343 */ /* 0x001fea0003c00000 */
.L_x_75:
[----:B------:R-:W2:Y:S01]  /*0380*/  LDG.E R0, desc[UR36][R16.64+-0x14] ;  /* 0xffffec2410007981 */ /* 0x000ea2000c1e1900 */
[----:B------:R0:W1:Y:S01]  /*0390*/  LDC.64 R8, c[0x4][R22] ;  /* 0x0100000016087b82 */ /* 0x0000620000000a00 */
[----:B------:R-:W3:Y:S01]  /*03a0*/  LDCU.64 UR4, c[0x4][URZ] ;  /* 0x01000000ff0477ac */ /* 0x000ee20008000a00 */
[----:B------:R-:W-:Y:S01]  /*03b0*/  MOV R6, R18 ;  /* 0x0000001200067202 */ /* 0x000fe20000000f00 */
[----:B------:R-:W-:Y:S02]  /*03c0*/  IMAD.MOV.U32 R7, RZ, RZ, R2 ;  /* 0x000000ffff077224 */ /* 0x000fe400078e0002 */
[----:B---3--:R-:W-:Y:S02]  /*03d0*/  IMAD.U32 R4, RZ, RZ, UR4 ;  /* 0x00000004ff047e24 */ /* 0x008fe4000f8e00ff */
[----:B------:R-:W-:Y:S01]  /*03e0*/  IMAD.U32 R5, RZ, RZ, UR5 ;  /* 0x00000005ff057e24 */ /* 0x000fe2000f8e00ff */
[----:B-12---:R0:W-:Y:S06]  /*03f0*/  STL [R1], R0 ;  /* 0x0000000001007387 */ /* 0x0061ec0000100800 */
[----:B------:R-:W-:-:S07]  /*0400*/  LEPC R20, `(.L_x_76) ;  /* 0x000000001014794e */ /* 0x000fce0000000000 */
[----:B0-----:R-:W-:Y:S05]  /*0410*/  CALL.ABS.NOINC R8 ;  /* 0x0000000008007343 */ /* 0x001fea0003c00000 */
.L_x_76:
[----:B------:R-:W2:Y:S01]  /*0420*/  LDG.E R0, desc[UR36][R16.64+-0x10] ;  /* 0xfffff02410007981 */ /* 0x000ea2000c1e1900 */
[----:B------:R0:W1:Y:S01]  /*0430*/  LDC.64 R8, c[0x4][R22] ;  /* 0x0100000016087b82 */ /* 0x0000620000000a00 */
[----:B------:R-:W3:Y:S01]  /*0440*/  LDCU.64 UR4, c[0x4][URZ] ;  /* 0x01000000ff0477ac */ /* 0x000ee20008000a00 */
[----:B------:R-:W-:Y:S02]  /*0450*/  IMAD.MOV.U32 R6, RZ, RZ, R18 ;  /* 0x000000ffff067224 */ /* 0x000fe400078e0012 */
[----:B------:R-:W-:Y:S02]  /*0460*/  IMAD.MOV.U32 R7, RZ, RZ, R2 ;  /* 0x000000ffff077224 */ /* 0x000fe400078e0002 */
[----:B---3--:R-:W-:Y:S01]  /*0470*/  IMAD.U32 R4, RZ, RZ, UR4 ;  /* 0x00000004ff047e24 */ /* 0x008fe2000f8e00ff */
[----:B------:R-:W-:Y:S01]  /*0480*/  MOV R5, UR5 ;  /* 0x0000000500057c02 */ /* 0x000fe20008000f00 */
[----:B-12---:R0:W-:Y:S06]  /*0490*/  STL [R1], R0 ;  /* 0x0000000001007387 */ /* 0x0061ec0000100800 */
[----:B------:R-:W-:-:S07]  /*04a0*/  LEPC R20, `(.L_x_77) ;  /* 0x000000001014794e */ /* 0x000fce0000000000 */
[----:B0-----:R-:W-:Y:S05]  /*04b0*/  CALL.ABS.NOINC R8 ;  /* 0x0000000008007343 */ /* 0x001fea0003c00000 */
.L_x_77:
        /* <DEDUP_REMOVED lines=10> */
.L_x_78:
        /* <DEDUP_REMOVED lines=10> */
.L_x_79:
        /* <DEDUP_REMOVED lines=10> */
.L_x_80:
        /* <DEDUP_REMOVED lines=10> */
.L_x_81:
        /* <DEDUP_REMOVED lines=10> */
.L_x_82:
        /* <DEDUP_REMOVED lines=10> */
.L_x_83:
        /* <DEDUP_REMOVED lines=10> */
.L_x_84:
        /* <DEDUP_REMOVED lines=10> */
.L_x_85:
        /* <DEDUP_REMOVED lines=10> */
.L_x_86:
        /* <DEDUP_REMOVED lines=10> */
.L_x_87:
        /* <DEDUP_REMOVED lines=10> */
.L_x_88:
[----:B------:R-:W-:Y:S02]  /*0ba0*/  ISETP.NE.AND P6, PT, R25, RZ, PT ;  /* 0x000000ff1900720c */ /* 0x000fe40003fc5270 */
[----:B------:R-:W-:-:S05]  /*0bb0*/  IADD3 R16, P0, PT, R16, 0x40, RZ ;  /* 0x0000004010107810 */ /* 0x000fca0007f1e0ff */
[----:B------:R-:W-:-:S06]  /*0bc0*/  IMAD.X R17, RZ, RZ, R17, P0 ;  /* 0x000000ffff117224 */ /* 0x000fcc00000e0611 */
[----:B------:R-:W-:Y:S05]  /*0bd0*/  @P6 BRA `(.L_x_89) ;  /* 0xfffffff400606947 */ /* 0x000fea000383ffff */
[----:B------:R-:W-:Y:S05]  /*0be0*/  BSYNC.RECONVERGENT B6 ;  /* 0x0000000000067941 */ /* 0x000fea0003800200 */
.L_x_72:
        /* <DEDUP_REMOVED lines=12> */
[----:B-1----:R-:W-:Y:S01]  /*0cb0*/  MOV R4, UR4 ;  /* 0x0000000400047c02 */ /* 0x002fe20008000f00 */
[----:B------:R-:W-:Y:S01]  /*0cc0*/  IMAD.U32 R5, RZ, RZ, UR5 ;  /* 0x00000005ff057e24 */ /* 0x000fe2000f8e00ff */
[----:B------:R-:W-:Y:S01]  /*0cd0*/  MOV R7, R2 ;  /* 0x0000000200077202 */ /* 0x000fe20000000f00 */
[----:B------:R-:W-:Y:S01]  /*0ce0*/  IMAD.MOV.U32 R6, RZ, RZ, R18 ;  /* 0x000000ffff067224 */ /* 0x000fe200078e0012 */
[----:B--23--:R0:W-:Y:S06]  /*0cf0*/  STL [R1], R0 ;  /* 0x0000000001007387 */ /* 0x00c1ec0000100800 */
[----:B------:R-:W-:-:S07]  /*0d00*/  LEPC R20, `(.L_x_91) ;  /* 0x000000001014794e */ /* 0x000fce0000000000 */
[----:B0-----:R-:W-:Y:S05]  /*0d10*/  CALL.ABS.NOINC R8 ;  /* 0x0000000008007343 */ /* 0x001fea0003c00000 */
.L_x_91:
        /* <DEDUP_REMOVED lines=10> */
.L_x_92:
        /* <DEDUP_REMOVED lines=10> */
.L_x_93:
        /* <DEDUP_REMOVED lines=10> */
.L_x_94:
        /* <DEDUP_REMOVED lines=10> */
.L_x_95:
        /* <DEDUP_REMOVED lines=10> */
.L_x_96:
        /* <DEDUP_REMOVED lines=10> */
.L_x_97:
        /* <DEDUP_REMOVED lines=10> */
.L_x_98:
[----:B------:R-:W-:-:S07]  /*1180*/  VIADD R19, R19, 0x8 ;  /* 0x0000000813137836 */ /* 0x000fce0000000000 */
.L_x_90:
        /* <DEDUP_REMOVED lines=19> */
.L_x_100:
        /* <DEDUP_REMOVED lines=10> */
.L_x_101:
        /* <DEDUP_REMOVED lines=10> */
.L_x_102:
        /* <DEDUP_REMOVED lines=10> */
.L_x_103:
[----:B------:R-:W-:-:S07]  /*14a0*/  VIADD R19, R19, 0x4 ;  /* 0x0000000413137836 */ /* 0x000fce0000000000 */
.L_x_99:
[----:B------:R-:W-:-:S13]  /*14b0*/  ISETP.NE.AND P0, PT, R23, RZ, PT ;  /* 0x000000ff1700720c */ /* 0x000fda0003f05270 */
[----:B------:R-:W-:Y:S05]  /*14c0*/  @!P0 EXIT ;  /* 0x000000000000894d */ /* 0x000fea0003800000 */
[----:B------:R-:W0:Y:S01]  /*14d0*/  LDC.64 R16, c[0x0][0x380] ;  /* 0x0000e000ff107b82 */ /* 0x000e220000000a00 */
[----:B------:R-:W-:Y:S02]  /*14e0*/  IMAD.MOV R23, RZ, RZ, -R23 ;  /* 0x000000ffff177224 */ /* 0x000fe400078e0a17 */
[----:B0-----:R-:W-:-:S07]  /*14f0*/  IMAD.WIDE.U32 R16, R19, 0x4, R16 ;  /* 0x0000000413107825 */ /* 0x001fce00078e0010 */
.L_x_105:
[----:B------:R-:W-:Y:S01]  /*1500*/  MOV R10, R16 ;  /* 0x00000010000a7202 */ /* 0x000fe20000000f00 */
[----:B------:R-:W-:Y:S01]  /*1510*/  IMAD.MOV.U32 R11, RZ, RZ, R17 ;  /* 0x000000ffff0b7224 */ /* 0x000fe200078e0011 */
[----:B------:R-:W-:Y:S01]  /*1520*/  MOV R8, 0x18 ;  /* 0x0000001800087802 */ /* 0x000fe20000000f00 */
[----:B------:R-:W0:Y:S03]  /*1530*/  LDCU.64 UR4, c[0x4][URZ] ;  /* 0x01000000ff0477ac */ /* 0x000e260008000a00 */
[----:B------:R-:W2:Y:S01]  /*1540*/  LDG.E R0, desc[UR36][R10.64] ;  /* 0x000000240a007981 */ /* 0x000ea2000c1e1900 */
[----:B------:R-:W-:Y:S01]  /*1550*/  VIADD R23, R23, 0x1 ;  /* 0x0000000117177836 */ /* 0x000fe20000000000 */
[----:B------:R-:W1:Y:S01]  /*1560*/  LDC.64 R8, c[0x4][R8] ;  /* 0x0100000008087b82 */ /* 0x000e620000000a00 */
[----:B------:R-:W-:Y:S01]  /*1570*/  IMAD.MOV.U32 R6, RZ, RZ, R18 ;  /* 0x000000ffff067224 */ /* 0x000fe200078e0012 */
[----:B------:R-:W-:-:S02]  /*1580*/  MOV R7, R2 ;  /* 0x0000000200077202 */ /* 0x000fc40000000f00 */
[----:B------:R-:W-:-:S04]  /*1590*/  ISETP.NE.AND P0, PT, R23, RZ, PT ;  /* 0x000000ff1700720c */ /* 0x000fc80003f05270 */
[----:B------:R-:W-:Y:S02]  /*15a0*/  P2R R19, PR, RZ, 0x1 ;  /* 0x00000001ff137803 */ /* 0x000fe40000000000 */
[----:B0-----:R-:W-:Y:S01]  /*15b0*/  MOV R4, UR4 ;  /* 0x0000000400047c02 */ /* 0x001fe20008000f00 */
[----:B------:R-:W-:Y:S01]  /*15c0*/  IMAD.U32 R5, RZ, RZ, UR5 ;  /* 0x00000005ff057e24 */ /* 0x000fe2000f8e00ff */
[----:B-12---:R0:W-:Y:S06]  /*15d0*/  STL [R1], R0 ;  /* 0x0000000001007387 */ /* 0x0061ec0000100800 */
[----:B------:R-:W-:-:S07]  /*15e0*/  LEPC R20, `(.L_x_104) ;  /* 0x000000001014794e */ /* 0x000fce0000000000 */
[----:B0-----:R-:W-:Y:S05]  /*15f0*/  CALL.ABS.NOINC R8 ;  /* 0x0000000008007343 */ /* 0x001fea0003c00000 */
.L_x_104:
[----:B------:R-:W-:Y:S02]  /*1600*/  ISETP.NE.AND P6, PT, R19, RZ, PT ;  /* 0x000000ff1300720c */ /* 0x000fe40003fc5270 */
[----:B------:R-:W-:-:S05]  /*1610*/  IADD3 R16, P0, PT, R16, 0x4, RZ ;  /* 0x0000000410107810 */ /* 0x000fca0007f1e0ff */
[----:B------:R-:W-:-:S06]  /*1620*/  IMAD.X R17, RZ, RZ, R17, P0 ;  /* 0x000000ffff117224 */ /* 0x000fcc00000e0611 */
[----:B------:R-:W-:Y:S05]  /*1630*/  @P6 BRA `(.L_x_105) ;  /* 0xfffffffc00b06947 */ /* 0x000fea000383ffff */
[----:B------:R-:W-:Y:S05]  /*1640*/  EXIT ;  /* 0x000000000000794d */ /* 0x000fea0003800000 */
.L_x_106:
        /* <DEDUP_REMOVED lines=11> */
.L_x_146:


//--------------------- .text._ZN4Acts6detail14cudaPrintArrayEPbi --------------------------
	.section	.text._ZN4Acts6detail14cudaPrintArrayEPbi,"ax",@progbits
	.align	128
        .global         _ZN4Acts6detail14cudaPrintArrayEPbi
        .type           _ZN4Acts6detail14cudaPrintArrayEPbi,@function
        .size           _ZN4Acts6detail14cudaPrintArrayEPbi,(.L_x_147 - _ZN4Acts6detail14cudaPrintArrayEPbi)
        .other          _ZN4Acts6detail14cudaPrintArrayEPbi,@"STO_CUDA_ENTRY STV_DEFAULT"
_ZN4Acts6detail14cudaPrintArrayEPbi:
.text._ZN4Acts6detail14cudaPrintArrayEPbi:
        /* <DEDUP_REMOVED lines=22> */
.L_x_124:
[----:B0-----:R-:W2:Y:S01]  /*0160*/  LDG.E.S8 R0, desc[UR36][R16.64+-0x7] ;  /* 0xfffff92410007981 */ /* 0x001ea2000c1e1300 */
        /* <DEDUP_REMOVED lines=13> */
.L_x_108:
[----:B------:R-:W2:Y:S01]  /*0240*/  LDG.E.S8 R0, desc[UR36][R16.64+-0x6] ;  /* 0xfffffa2410007981 */ /* 0x000ea2000c1e1300 */
        /* <DEDUP_REMOVED lines=9> */
.L_x_109:
        /* <DEDUP_REMOVED lines=10> */
.L_x_110:
        /* <DEDUP_REMOVED lines=10> */
.L_x_111:
        /* <DEDUP_REMOVED lines=10> */
.L_x_112:
        /* <DEDUP_REMOVED lines=10> */
.L_x_113:
        /* <DEDUP_REMOVED lines=10> */
.L_x_114:
        /* <DEDUP_REMOVED lines=10> */
.L_x_115:
        /* <DEDUP_REMOVED lines=10> */
.L_x_116:
        /* <DEDUP_REMOVED lines=10> */
.L_x_117:
        /* <DEDUP_REMOVED lines=10> */
.L_x_118:
[----:B------:R-:W2:Y:S01]  /*0880*/  LDG.E.S8 R0, desc[UR36][R16.64+0x4] ;  /* 0x0000042410007981 */ /* 0x000ea2000c1e1300 */
        /* <DEDUP_REMOVED lines=9> */
.L_x_119:
[----:B------:R-:W2:Y:S01]  /*0920*/  LDG.E.S8 R0, desc[UR36][R16.64+0x5] ;  /* 0x0000052410007981 */ /* 0x000ea2000c1e1300 */
        /* <DEDUP_REMOVED lines=9> */
.L_x_120:
[----:B------:R-:W2:Y:S01]  /*09c0*/  LDG.E.S8 R0, desc[UR36][R16.64+0x6] ;  /* 0x0000062410007981 */ /* 0x000ea2000c1e1300 */
        /* <DEDUP_REMOVED lines=9> */
.L_x_121:
        /* <DEDUP_REMOVED lines=10> */
.L_x_122:
        /* <DEDUP_REMOVED lines=10> */
.L_x_123:
[----:B------:R-:W-:Y:S02]  /*0ba0*/  ISETP.NE.AND P6, PT, R25, RZ, PT ;  /* 0x000000ff1900720c */ /* 0x000fe40003fc5270 */
[----:B------:R-:W-:-:S05]  /*0bb0*/  IADD3 R16, P0, PT, R16, 0x10, RZ ;  /* 0x0000001010107810 */ /* 0x000fca0007f1e0ff */
[----:B------:R-:W-:-:S06]  /*0bc0*/  IMAD.X R17, RZ, RZ, R17, P0 ;  /* 0x000000ffff117224 */ /* 0x000fcc00000e0611 */
[----:B------:R-:W-:Y:S05]  /*0bd0*/  @P6 BRA `(.L_x_124) ;  /* 0xfffffff400606947 */ /* 0x000fea000383ffff */
[----:B------:R-:W-:Y:S05]  /*0be0*/  BSYNC.RECONVERGENT B6 ;  /* 0x0000000000067941 */ /* 0x000fea0003800200 */
.L_x_107:
[----:B------:R-:W-:-:S13]  /*0bf0*/  ISETP.NE.AND P0, PT, R24, RZ, PT ;  /* 0x000000ff1800720c */ /* 0x000fda0003f05270 */
[----:B0-----:R-:W-:Y:S05]  /*0c00*/  @!P0 EXIT ;  /* 0x000000000000894d */ /* 0x001fea0003800000 */
[----:B------:R-:W0:Y:S01]  /*0c10*/  LDC R23, c[0x0][0x388] ;  /* 0x0000e200ff177b82 */ /* 0x000e220000000800 */
[----:B------:R-:W-:Y:S02]  /*0c20*/  ISETP.GE.U32.AND P0, PT, R24, 0x8, PT ;  /* 0x000000081800780c */ /* 0x000fe40003f06070 */
[----:B0-----:R-:W-:-:S11]  /*0c30*/  LOP3.LUT R23, R23, 0x7, RZ, 0xc0, !PT ;  /* 0x0000000717177812 */ /* 0x001fd600078ec0ff */
[----:B------:R-:W-:Y:S05]  /*0c40*/  @!P0 BRA `(.L_x_125) ;  /* 0x0000000400548947 */ /* 0x000fea0003800000 */
[----:B------:R-:W0:Y:S02]  /*0c50*/  LDCU.64 UR4, c[0x0][0x380] ;  /* 0x00007000ff0477ac */ /* 0x000e240008000a00 */
[----:B0-----:R-:W-:-:S04]  /*0c60*/  IADD3 R16, P0, PT, R19, UR4, RZ ;  /* 0x0000000413107c10 */ /* 0x001fc8000ff1e0ff */
[----:B------:R-:W-:Y:S01]  /*0c70*/  IADD3.X R17, PT, PT, RZ, UR5, RZ, P0, !PT ;  /* 0x00000005ff117c10 */ /* 0x000fe200087fe4ff */
[----:B------:R-:W0:Y:S04]  /*0c80*/  LDCU.64 UR4, c[0x4][URZ] ;  /* 0x01000000ff0477ac */ /* 0x000e280008000a00 */
[----:B------:R-:W2:Y:S01]  /*0c90*/  LDG.E.S8 R0, desc[UR36][R16.64] ;  /* 0x0000002410007981 */ /* 0x000ea2000c1e1300 */
[----:B------:R-:W-:Y:S01]  /*0ca0*/  MOV R22, 0x18 ;  /* 0x0000001800167802 */ /* 0x000fe20000000f00 */
[----:B------:R-:W-:Y:S01]  /*0cb0*/  IMAD.MOV.U32 R7, RZ, RZ, R2 ;  /* 0x000000ffff077224 */ /* 0x000fe200078e0002 */
[----:B------:R-:W-:Y:S02]  /*0cc0*/  MOV R6, R18 ;  /* 0x0000001200067202 */ /* 0x000fe40000000f00 */
[----:B------:R1:W3:Y:S01]  /*0cd0*/  LDC.64 R8, c[0x4][R22] ;  /* 0x0100000016087b82 */ /* 0x0002e20000000a00 */
[----:B0-----:R-:W-:-:S02]  /*0ce0*/  IMAD.U32 R4, RZ, RZ, UR4 ;  /* 0x00000004ff047e24 */ /* 0x001fc4000f8e00ff */
[----:B------:R-:W-:Y:S01]  /*0cf0*/  IMAD.U32 R5, RZ, RZ, UR5 ;  /* 0x00000005ff057e24 */ /* 0x000fe2000f8e00ff */
[----:B--23--:R1:W-:Y:S06]  /*0d00*/  STL [R1], R0 ;  /* 0x0000000001007387 */ /* 0x00c3ec0000100800 */
[----:B------:R-:W-:-:S07]  /*0d10*/  LEPC R20, `(.L_x_126) ;  /* 0x000000001014794e */ /* 0x000fce0000000000 */
[----:B-1----:R-:W-:Y:S05]  /*0d20*/  CALL.ABS.NOINC R8 ;  /* 0x0000000008007343 */ /* 0x002fea0003c00000 */
.L_x_126:
        /* <DEDUP_REMOVED lines=10> */
.L_x_127:
        /* <DEDUP_REMOVED lines=10> */
.L_x_128:
        /* <DEDUP_REMOVED lines=10> */
.L_x_129:
        /* <DEDUP_REMOVED lines=10> */
.L_x_130:
        /* <DEDUP_REMOVED lines=10> */
.L_x_131:
        /* <DEDUP_REMOVED lines=10> */
.L_x_132:
        /* <DEDUP_REMOVED lines=10> */
.L_x_133:
[----:B------:R-:W-:-:S07]  /*1190*/  IADD3 R19, PT, PT, R19, 0x8, RZ ;  /* 0x0000000813137810 */ /* 0x000fce0007ffe0ff */
.L_x_125:
[----:B------:R-:W-:-:S13]  /*11a0*/  ISETP.NE.AND P0, PT, R23, RZ, PT ;  /* 0x000000ff1700720c */ /* 0x000fda0003f05270 */
[----:B------:R-:W-:Y:S05]  /*11b0*/  @!P0 EXIT ;  /* 0x000000000000894d */ /* 0x000fea0003800000 */
[----:B------:R-:W0:Y:S01]  /*11c0*/  LDC R0, c[0x0][0x388] ;  /* 0x0000e200ff007b82 */ /* 0x000e220000000800 */
[----:B------:R-:W-:Y:S02]  /*11d0*/  ISETP.GE.U32.AND P0, PT, R23, 0x4, PT ;  /* 0x000000041700780c */ /* 0x000fe40003f06070 */
[----:B0-----:R-:W-:-:S11]  /*11e0*/  LOP3.LUT R23, R0, 0x3, RZ, 0xc0, !PT ;  /* 0x0000000300177812 */ /* 0x001fd600078ec0ff */
[----:B------:R-:W-:Y:S05]  /*11f0*/  @!P0 BRA `(.L_x_134) ;  /* 0x0000000000b48947 */ /* 0x000fea0003800000 */
[----:B------:R-:W0:Y:S02]  /*1200*/  LDCU.64 UR4, c[0x0][0x380] ;  /* 0x00007000ff0477ac */ /* 0x000e240008000a00 */
[----:B0-----:R-:W-:-:S05]  /*1210*/  IADD3 R16, P0, PT, R19, UR4, RZ ;  /* 0x0000000413107c10 */ /* 0x001fca000ff1e0ff */
[----:B------:R-:W-:Y:S01]  /*1220*/  IMAD.X R17, RZ, RZ, UR5, P0 ;  /* 0x00000005ff117e24 */ /* 0x000fe200080e06ff */
[----:B------:R-:W-:Y:S01]  /*1230*/  MOV R22, 0x18 ;  /* 0x0000001800167802 */ /* 0x000fe20000000f00 */
[----:B------:R-:W0:Y:S03]  /*1240*/  LDCU.64 UR4, c[0x4][URZ] ;  /* 0x01000000ff0477ac */ /* 0x000e260008000a00 */
[----:B------:R-:W2:Y:S01]  /*1250*/  LDG.E.S8 R0, desc[UR36][R16.64] ;  /* 0x0000002410007981 */ /* 0x000ea2000c1e1300 */
[----:B------:R1:W3:Y:S01]  /*1260*/  LDC.64 R8, c[0x4][R22] ;  /* 0x0100000016087b82 */ /* 0x0002e20000000a00 */
[----:B------:R-:W-:Y:S02]  /*1270*/  IMAD.MOV.U32 R6, RZ, RZ, R18 ;  /* 0x000000ffff067224 */ /* 0x000fe400078e0012 */
[----:B------:R-:W-:Y:S02]  /*1280*/  IMAD.MOV.U32 R7, RZ, RZ, R2 ;  /* 0x000000ffff077224 */ /* 0x000fe400078e0002 */
[----:B0-----:R-:W-:Y:S01]  /*1290*/  IMAD.U32 R4, RZ, RZ, UR4 ;  /* 0x00000004ff047e24 */ /* 0x001fe2000f8e00ff */
[----:B------:R-:W-:Y:S01]  /*12a0*/  MOV R5, UR5 ;  /* 0x0000000500057c02 */ /* 0x000fe20008000f00 */
[----:B--23--:R1:W-:Y:S06]  /*12b0*/  STL [R1], R0 ;  /* 0x0000000001007387 */ /* 0x00c3ec0000100800 */
[----:B------:R-:W-:-:S07]  /*12c0*/  LEPC R20, `(.L_x_135) ;  /* 0x000000001014794e */ /* 0x000fce0000000000 */
[----:B-1----:R-:W-:Y:S05]  /*12d0*/  CALL.ABS.NOINC R8 ;  /* 0x0000000008007343 */ /* 0x002fea0003c00000 */
.L_x_135:
        /* <DEDUP_REMOVED lines=10> */
.L_x_136:
        /* <DEDUP_REMOVED lines=10> */
.L_x_137:
        /* <DEDUP_REMOVED lines=10> */
.L_x_138:
[----:B------:R-:W-:-:S07]  /*14c0*/  IADD3 R19, PT, PT, R19, 0x4, RZ ;  /* 0x0000000413137810 */ /* 0x000fce0007ffe0ff */
.L_x_134:
[----:B------:R-:W-:-:S13]  /*14d0*/  ISETP.NE.AND P0, PT, R23, RZ, PT ;  /* 0x000000ff1700720c */ /* 0x000fda0003f05270 */
[----:B------:R-:W-:Y:S05]  /*14e0*/  @!P0 EXIT ;  /* 0x000000000000894d */ /* 0x000fea0003800000 */
[----:B------:R-:W0:Y:S01]  /*14f0*/  LDCU.64 UR4, c[0x0][0x380] ;  /* 0x00007000ff0477ac */ /* 0x000e220008000a00 */
[----:B------:R-:W-:Y:S01]  /*1500*/  IMAD.MOV R23, RZ, RZ, -R23 ;  /* 0x000000ffff177224 */ /* 0x000fe200078e0a17 */
[----:B0-----:R-:W-:-:S05]  /*1510*/  IADD3 R19, P0, PT, R19, UR4, RZ ;  /* 0x0000000413137c10 */ /* 0x001fca000ff1e0ff */
[----:B------:R-:W-:-:S08]  /*1520*/  IMAD.X R16, RZ, RZ, UR5, P0 ;  /* 0x00000005ff107e24 */ /* 0x000fd000080e06ff */
.L_x_140:
[----:B------:R-:W-:Y:S01]  /*1530*/  MOV R10, R19 ;  /* 0x00000013000a7202 */ /* 0x000fe20000000f00 */
[----:B------:R-:W-:Y:S01]  /*1540*/  IMAD.MOV.U32 R11, RZ, RZ, R16 ;  /* 0x000000ffff0b7224 */ /* 0x000fe200078e0010 */
[----:B------:R-:W-:Y:S01]  /*1550*/  MOV R8, 0x18 ;  /* 0x0000001800087802 */ /* 0x000fe20000000f00 */
[----:B------:R-:W0:Y:S03]  /*1560*/  LDCU.64 UR4, c[0x4][URZ] ;  /* 0x01000000ff0477ac */ /* 0x000e260008000a00 */
[----:B------:R-:W2:Y:S01]  /*1570*/  LDG.E.S8 R0, desc[UR36][R10.64] ;  /* 0x000000240a007981 */ /* 0x000ea2000c1e1300 */
        /* <DEDUP_REMOVED lines=11> */
.L_x_139:
[----:B------:R-:W-:Y:S02]  /*1630*/  ISETP.NE.AND P6, PT, R17, RZ, PT ;  /* 0x000000ff1100720c */ /* 0x000fe40003fc5270 */
[----:B------:R-:W-:-:S05]  /*1640*/  IADD3 R19, P0, PT, R19, 0x1, RZ ;  /* 0x0000000113137810 */ /* 0x000fca0007f1e0ff */
[----:B------:R-:W-:-:S06]  /*1650*/  IMAD.X R16, RZ, RZ, R16, P0 ;  /* 0x000000ffff107224 */ /* 0x000fcc00000e0610 */
[----:B------:R-:W-:Y:S05]  /*1660*/  @P6 BRA `(.L_x_140) ;  /* 0xfffffffc00b06947 */ /* 0x000fea000383ffff */
[----:B------:R-:W-:Y:S05]  /*1670*/  EXIT ;  /* 0x000000000000794d */ /* 0x000fea0003800000 */
.L_x_141:
        /* <DEDUP_REMOVED lines=16> */
.L_x_147:


//--------------------- .nv.global.init           --------------------------
	.section	.nv.global.init,"aw",@progbits
.nv.global.init:
	.type		$str,@object
	.size		$str,($str$1 - $str)
$str:
        /*0000*/ 	.byte	0x25, 0x64, 0x20, 0x00
	.type		$str$1,@object
	.size		$str$1,($str$2 - $str$1)
$str$1:
        /*0004*/ 	.byte	0x25, 0x66, 0x20, 0x00
	.type		$str$2,@object
	.size		$str$2,(.L_2 - $str$2)
$str$2:
        /*0008*/ 	.byte	0x25, 0x6c, 0x75, 0x20, 0x00
.L_2:


//--------------------- .nv.shared.reserved.0     --------------------------
	.section	.nv.shared.reserved.0,"aw",@nobits
	.weak		__nv_reservedSMEM_offset_0_alias
	.size		__nv_reservedSMEM_offset_0_alias, 0, 64
	.other		__nv_reservedSMEM_offset_0_alias,@"STO_CUDA_RESERVED_SHARED STV_DEFAULT"
__nv_reservedSMEM_offset_0_alias:
	.zero		0
	.zero		64


//--------------------- .nv.constant0._ZN4Acts6detail10remapEdgesEmPiS1_PKmmm --------------------------
	.section	.nv.constant0._ZN4Acts6detail10remapEdgesEmPiS1_PKmmm,"a",@progbits
	.sectionflags	@""
	.align	4
.nv.constant0._ZN4Acts6detail10remapEdgesEmPiS1_PKmmm:
	.zero		944


//--------------------- .nv.constant0._ZN4Acts6detail8setHitIdEmPm --------------------------
	.section	.nv.constant0._ZN4Acts6detail8setHitIdEmPm,"a",@progbits
	.sectionflags	@""
	.align	4
.nv.constant0._ZN4Acts6detail8setHitIdEmPm:
	.zero		912


//--------------------- .nv.constant0._ZN4Acts6detail14cudaPrintArrayEPmi --------------------------
	.section	.nv.constant0._ZN4Acts6detail14cudaPrintArrayEPmi,"a",@progbits
	.sectionflags	@""
	.align	4
.nv.constant0._ZN4Acts6detail14cudaPrintArrayEPmi:
	.zero		908


//--------------------- .nv.constant0._ZN4Acts6detail14cudaprintArrayEPfi --------------------------
	.section	.nv.constant0._ZN4Acts6detail14cudaprintArrayEPfi,"a",@progbits
	.sectionflags	@""
	.align	4
.nv.constant0._ZN4Acts6detail14cudaprintArrayEPfi:
	.zero		908


//--------------------- .nv.constant0._ZN4Acts6detail14cudaPrintArrayEPii --------------------------
	.section	.nv.constant0._ZN4Acts6detail14cudaPrintArrayEPii,"a",@progbits
	.sectionflags	@""
	.align	4
.nv.constant0._ZN4Acts6detail14cudaPrintArrayEPii:
	.zero		908


//--------------------- .nv.constant0._ZN4Acts6detail14cudaPrintArrayEPbi --------------------------
	.section	.nv.constant0._ZN4Acts6detail14cudaPrintArrayEPbi,"a",@progbits
	.sectionflags	@""
	.align	4
.nv.constant0._ZN4Acts6detail14cudaPrintArrayEPbi:
	.zero		908


//--------------------- SYMBOLS --------------------------

	.type		.nv.reservedSmem.offset0,@object
	.size		.nv.reservedSmem.offset0,0x4
	.type		vprintf,@function
